//
// Generated by NVIDIA NVVM Compiler
//
// Compiler Build ID: CL-36424714
// Cuda compilation tools, release 13.0, V13.0.88
// Based on NVVM 20.0.0
//

.version 9.0
.target sm_100
.address_size 64

	// .globl	default_function_kernel0
// _ZZ24default_function_kernel0E15pad_temp_shared has been demoted
// _ZZ24default_function_kernel0E13kernel_shared has been demoted
// _ZZ6conv2dPfPKfS_E5input has been demoted

.visible .entry default_function_kernel0(
	.param .u64 .ptr .align 1 default_function_kernel0_param_0,
	.param .u64 .ptr .align 1 default_function_kernel0_param_1,
	.param .u64 .ptr .align 1 default_function_kernel0_param_2
)
{
	.reg .pred 	%p<221>;
	.reg .b16 	%rs<257>;
	.reg .b32 	%r<462>;
	.reg .b32 	%f<329>;
	.reg .b64 	%rd<62>;
	// demoted variable
	.shared .align 4 .b8 _ZZ24default_function_kernel0E15pad_temp_shared[7680];
	// demoted variable
	.shared .align 4 .b8 _ZZ24default_function_kernel0E13kernel_shared[3072];
	mov.u32 	%r59, %ctaid.y;
	mov.u32 	%r60, %tid.x;
	mul.lo.s32 	%r61, %r60, 18;
	cvt.u16.u32 	%rs19, %r61;
	mul.hi.u16 	%rs20, %rs19, -30583;
	shr.u16 	%rs21, %rs20, 6;
	mul.lo.s16 	%rs22, %rs21, 120;
	sub.s16 	%rs23, %rs19, %rs22;
	mul.lo.s16 	%rs24, %rs23, 137;
	shr.u16 	%rs25, %rs24, 12;
	cvt.u32.u16 	%r1, %rs25;
	shr.u16 	%rs26, %rs20, 4;
	mul.lo.s16 	%rs27, %rs26, 30;
	sub.s16 	%rs28, %rs19, %rs27;
	add.s16 	%rs1, %rs28, -29;
	cvt.u32.u16 	%r62, %rs28;
	mov.u32 	%r63, %tid.z;
	mov.u32 	%r64, %tid.y;
	mul.lo.s32 	%r65, %r64, 1568;
	mul.wide.u16 	%r66, %rs21, 784;
	mad.lo.s32 	%r67, %r63, 6272, %r65;
	mad.lo.s32 	%r68, %r59, 112, %r67;
	add.s32 	%r69, %r68, -29;
	add.s32 	%r70, %r69, %r62;
	add.s32 	%r2, %r70, %r66;
	mad.lo.s32 	%r71, %r64, 240, %r61;
	mad.lo.s32 	%r72, %r63, 960, %r71;
	or.b16  	%rs29, %rs19, 1;
	mul.hi.u16 	%rs30, %rs29, -30583;
	shr.u16 	%rs31, %rs30, 6;
	mul.lo.s16 	%rs32, %rs31, 120;
	sub.s16 	%rs33, %rs29, %rs32;
	mul.lo.s16 	%rs34, %rs33, 137;
	shr.u16 	%rs35, %rs34, 12;
	cvt.u32.u16 	%r3, %rs35;
	shr.u16 	%rs36, %rs30, 4;
	mul.lo.s16 	%rs37, %rs36, 30;
	sub.s16 	%rs2, %rs29, %rs37;
	cvt.u32.u16 	%r74, %rs2;
	mul.wide.u16 	%r75, %rs31, 784;
	add.s32 	%r76, %r69, %r74;
	add.s32 	%r4, %r76, %r75;
	add.s16 	%rs38, %rs19, 2;
	mul.hi.u16 	%rs39, %rs38, -30583;
	shr.u16 	%rs40, %rs39, 6;
	mul.lo.s16 	%rs41, %rs40, 120;
	sub.s16 	%rs42, %rs38, %rs41;
	mul.lo.s16 	%rs43, %rs42, 137;
	shr.u16 	%rs44, %rs43, 12;
	cvt.u32.u16 	%r5, %rs44;
	shr.u16 	%rs45, %rs39, 4;
	mul.lo.s16 	%rs46, %rs45, 30;
	sub.s16 	%rs47, %rs38, %rs46;
	add.s16 	%rs3, %rs47, -29;
	cvt.u32.u16 	%r77, %rs47;
	mul.wide.u16 	%r78, %rs40, 784;
	add.s32 	%r79, %r69, %r77;
	add.s32 	%r6, %r79, %r78;
	add.s16 	%rs48, %rs19, 3;
	mul.hi.u16 	%rs49, %rs48, -30583;
	shr.u16 	%rs50, %rs49, 6;
	mul.lo.s16 	%rs51, %rs50, 120;
	sub.s16 	%rs52, %rs48, %rs51;
	mul.lo.s16 	%rs53, %rs52, 137;
	shr.u16 	%rs54, %rs53, 12;
	cvt.u32.u16 	%r7, %rs54;
	shr.u16 	%rs55, %rs49, 4;
	mul.lo.s16 	%rs56, %rs55, 30;
	sub.s16 	%rs4, %rs48, %rs56;
	cvt.u32.u16 	%r80, %rs4;
	mul.wide.u16 	%r81, %rs50, 784;
	add.s32 	%r82, %r69, %r80;
	add.s32 	%r8, %r82, %r81;
	add.s16 	%rs57, %rs19, 4;
	mul.hi.u16 	%rs58, %rs57, -30583;
	shr.u16 	%rs59, %rs58, 6;
	mul.lo.s16 	%rs60, %rs59, 120;
	sub.s16 	%rs61, %rs57, %rs60;
	mul.lo.s16 	%rs62, %rs61, 137;
	shr.u16 	%rs63, %rs62, 12;
	cvt.u32.u16 	%r9, %rs63;
	shr.u16 	%rs64, %rs58, 4;
	mul.lo.s16 	%rs65, %rs64, 30;
	sub.s16 	%rs66, %rs57, %rs65;
	add.s16 	%rs5, %rs66, -29;
	cvt.u32.u16 	%r83, %rs66;
	mul.wide.u16 	%r84, %rs59, 784;
	add.s32 	%r85, %r69, %r83;
	add.s32 	%r10, %r85, %r84;
	add.s16 	%rs67, %rs19, 5;
	mul.hi.u16 	%rs68, %rs67, -30583;
	shr.u16 	%rs69, %rs68, 6;
	mul.lo.s16 	%rs70, %rs69, 120;
	sub.s16 	%rs71, %rs67, %rs70;
	mul.lo.s16 	%rs72, %rs71, 137;
	shr.u16 	%rs73, %rs72, 12;
	cvt.u32.u16 	%r11, %rs73;
	shr.u16 	%rs74, %rs68, 4;
	mul.lo.s16 	%rs75, %rs74, 30;
	sub.s16 	%rs6, %rs67, %rs75;
	cvt.u32.u16 	%r86, %rs6;
	mul.wide.u16 	%r87, %rs69, 784;
	add.s32 	%r88, %r69, %r86;
	add.s32 	%r12, %r88, %r87;
	shl.b32 	%r89, %r63, 3;
	shl.b32 	%r90, %r64, 1;
	add.s32 	%r91, %r89, %r90;
	add.s16 	%rs76, %rs19, 6;
	mul.hi.u16 	%rs77, %rs76, -30583;
	shr.u16 	%rs78, %rs77, 6;
	cvt.u32.u16 	%r92, %rs78;
	add.s32 	%r93, %r91, %r92;
	setp.gt.u32 	%p15, %r93, 15;
	shl.b32 	%r94, %r63, 5;
	shl.b32 	%r95, %r64, 3;
	add.s32 	%r96, %r94, %r95;
	shr.u16 	%rs79, %rs77, 4;
	cvt.u32.u16 	%r97, %rs79;
	add.s32 	%r98, %r96, %r97;
	setp.gt.u32 	%p16, %r98, 63;
	setp.gt.u32 	%p17, %r72, 1913;
	setp.gt.u32 	%p18, %r71, 953;
	setp.gt.u32 	%p19, %r60, 12;
	or.pred  	%p20, %p19, %p18;
	mul.lo.s16 	%rs80, %rs78, 120;
	sub.s16 	%rs81, %rs76, %rs80;
	mul.lo.s16 	%rs82, %rs81, 137;
	shr.u16 	%rs83, %rs82, 12;
	cvt.u32.u16 	%r13, %rs83;
	mul.lo.s16 	%rs84, %rs79, 30;
	sub.s16 	%rs85, %rs76, %rs84;
	add.s16 	%rs7, %rs85, -29;
	cvt.u32.u16 	%r100, %rs85;
	mul.wide.u16 	%r101, %rs78, 784;
	add.s32 	%r102, %r69, %r100;
	add.s32 	%r14, %r102, %r101;
	add.s16 	%rs86, %rs19, 7;
	mul.hi.u16 	%rs87, %rs86, -30583;
	shr.u16 	%rs88, %rs87, 6;
	cvt.u32.u16 	%r103, %rs88;
	add.s32 	%r104, %r91, %r103;
	setp.gt.u32 	%p22, %r104, 15;
	shr.u16 	%rs89, %rs87, 4;
	cvt.u32.u16 	%r105, %rs89;
	add.s32 	%r106, %r96, %r105;
	setp.gt.u32 	%p23, %r106, 63;
	setp.gt.u32 	%p24, %r72, 1912;
	setp.gt.u32 	%p25, %r71, 952;
	or.pred  	%p26, %p19, %p25;
	mul.lo.s16 	%rs90, %rs88, 120;
	sub.s16 	%rs91, %rs86, %rs90;
	mul.lo.s16 	%rs92, %rs91, 137;
	shr.u16 	%rs93, %rs92, 12;
	cvt.u32.u16 	%r15, %rs93;
	mul.lo.s16 	%rs94, %rs89, 30;
	sub.s16 	%rs8, %rs86, %rs94;
	cvt.u32.u16 	%r108, %rs8;
	mul.wide.u16 	%r109, %rs88, 784;
	add.s32 	%r110, %r69, %r108;
	add.s32 	%r16, %r110, %r109;
	add.s16 	%rs95, %rs19, 8;
	mul.hi.u16 	%rs96, %rs95, -30583;
	shr.u16 	%rs97, %rs96, 6;
	cvt.u32.u16 	%r111, %rs97;
	add.s32 	%r112, %r91, %r111;
	setp.gt.u32 	%p28, %r112, 15;
	shr.u16 	%rs98, %rs96, 4;
	cvt.u32.u16 	%r113, %rs98;
	add.s32 	%r114, %r96, %r113;
	setp.gt.u32 	%p29, %r114, 63;
	setp.gt.u32 	%p30, %r72, 1911;
	setp.gt.u32 	%p31, %r71, 951;
	or.pred  	%p32, %p19, %p31;
	mul.lo.s16 	%rs99, %rs97, 120;
	sub.s16 	%rs100, %rs95, %rs99;
	mul.lo.s16 	%rs101, %rs100, 137;
	shr.u16 	%rs102, %rs101, 12;
	cvt.u32.u16 	%r17, %rs102;
	mul.lo.s16 	%rs103, %rs98, 30;
	sub.s16 	%rs104, %rs95, %rs103;
	add.s16 	%rs9, %rs104, -29;
	cvt.u32.u16 	%r116, %rs104;
	mul.wide.u16 	%r117, %rs97, 784;
	add.s32 	%r118, %r69, %r116;
	add.s32 	%r18, %r118, %r117;
	add.s16 	%rs105, %rs19, 9;
	mul.hi.u16 	%rs106, %rs105, -30583;
	shr.u16 	%rs107, %rs106, 6;
	cvt.u32.u16 	%r119, %rs107;
	add.s32 	%r120, %r91, %r119;
	setp.gt.u32 	%p34, %r120, 15;
	shr.u16 	%rs108, %rs106, 4;
	cvt.u32.u16 	%r121, %rs108;
	add.s32 	%r122, %r96, %r121;
	setp.gt.u32 	%p35, %r122, 63;
	setp.gt.u32 	%p36, %r72, 1910;
	setp.gt.u32 	%p37, %r71, 950;
	or.pred  	%p38, %p19, %p37;
	mul.lo.s16 	%rs109, %rs107, 120;
	sub.s16 	%rs110, %rs105, %rs109;
	mul.lo.s16 	%rs111, %rs110, 137;
	shr.u16 	%rs112, %rs111, 12;
	cvt.u32.u16 	%r19, %rs112;
	mul.lo.s16 	%rs113, %rs108, 30;
	sub.s16 	%rs10, %rs105, %rs113;
	cvt.u32.u16 	%r124, %rs10;
	mul.wide.u16 	%r125, %rs107, 784;
	add.s32 	%r126, %r69, %r124;
	add.s32 	%r20, %r126, %r125;
	add.s16 	%rs114, %rs19, 10;
	mul.hi.u16 	%rs115, %rs114, -30583;
	shr.u16 	%rs116, %rs115, 6;
	cvt.u32.u16 	%r127, %rs116;
	add.s32 	%r128, %r91, %r127;
	setp.gt.u32 	%p40, %r128, 15;
	shr.u16 	%rs117, %rs115, 4;
	cvt.u32.u16 	%r129, %rs117;
	add.s32 	%r130, %r96, %r129;
	setp.gt.u32 	%p41, %r130, 63;
	setp.gt.u32 	%p42, %r72, 1909;
	setp.gt.u32 	%p43, %r71, 949;
	or.pred  	%p44, %p19, %p43;
	mul.lo.s16 	%rs118, %rs116, 120;
	sub.s16 	%rs119, %rs114, %rs118;
	mul.lo.s16 	%rs120, %rs119, 137;
	shr.u16 	%rs121, %rs120, 12;
	cvt.u32.u16 	%r21, %rs121;
	mul.lo.s16 	%rs122, %rs117, 30;
	sub.s16 	%rs123, %rs114, %rs122;
	add.s16 	%rs11, %rs123, -29;
	cvt.u32.u16 	%r132, %rs123;
	mul.wide.u16 	%r133, %rs116, 784;
	add.s32 	%r134, %r69, %r132;
	add.s32 	%r22, %r134, %r133;
	add.s16 	%rs124, %rs19, 11;
	mul.hi.u16 	%rs125, %rs124, -30583;
	shr.u16 	%rs126, %rs125, 6;
	cvt.u32.u16 	%r135, %rs126;
	add.s32 	%r136, %r91, %r135;
	setp.gt.u32 	%p46, %r136, 15;
	shr.u16 	%rs127, %rs125, 4;
	cvt.u32.u16 	%r137, %rs127;
	add.s32 	%r138, %r96, %r137;
	setp.gt.u32 	%p47, %r138, 63;
	setp.gt.u32 	%p48, %r72, 1908;
	setp.gt.u32 	%p49, %r71, 948;
	or.pred  	%p50, %p19, %p49;
	mul.lo.s16 	%rs128, %rs126, 120;
	sub.s16 	%rs129, %rs124, %rs128;
	mul.lo.s16 	%rs130, %rs129, 137;
	shr.u16 	%rs131, %rs130, 12;
	cvt.u32.u16 	%r23, %rs131;
	mul.lo.s16 	%rs132, %rs127, 30;
	sub.s16 	%rs12, %rs124, %rs132;
	cvt.u32.u16 	%r140, %rs12;
	mul.wide.u16 	%r141, %rs126, 784;
	add.s32 	%r142, %r69, %r140;
	add.s32 	%r24, %r142, %r141;
	add.s16 	%rs133, %rs19, 12;
	mul.hi.u16 	%rs134, %rs133, -30583;
	shr.u16 	%rs135, %rs134, 6;
	cvt.u32.u16 	%r143, %rs135;
	add.s32 	%r144, %r91, %r143;
	setp.gt.u32 	%p52, %r144, 15;
	shr.u16 	%rs136, %rs134, 4;
	cvt.u32.u16 	%r145, %rs136;
	add.s32 	%r146, %r96, %r145;
	setp.gt.u32 	%p53, %r146, 63;
	setp.gt.u32 	%p54, %r72, 1907;
	setp.gt.u32 	%p55, %r71, 947;
	or.pred  	%p56, %p19, %p55;
	mul.lo.s16 	%rs137, %rs135, 120;
	sub.s16 	%rs138, %rs133, %rs137;
	mul.lo.s16 	%rs139, %rs138, 137;
	shr.u16 	%rs140, %rs139, 12;
	cvt.u32.u16 	%r25, %rs140;
	mul.lo.s16 	%rs141, %rs136, 30;
	sub.s16 	%rs142, %rs133, %rs141;
	add.s16 	%rs13, %rs142, -29;
	cvt.u32.u16 	%r148, %rs142;
	mul.wide.u16 	%r149, %rs135, 784;
	add.s32 	%r150, %r69, %r148;
	add.s32 	%r26, %r150, %r149;
	add.s16 	%rs143, %rs19, 13;
	mul.hi.u16 	%rs144, %rs143, -30583;
	shr.u16 	%rs145, %rs144, 6;
	cvt.u32.u16 	%r151, %rs145;
	add.s32 	%r152, %r91, %r151;
	setp.gt.u32 	%p58, %r152, 15;
	shr.u16 	%rs146, %rs144, 4;
	cvt.u32.u16 	%r153, %rs146;
	add.s32 	%r154, %r96, %r153;
	setp.gt.u32 	%p59, %r154, 63;
	setp.gt.u32 	%p60, %r72, 1906;
	setp.gt.u32 	%p61, %r71, 946;
	or.pred  	%p62, %p19, %p61;
	mul.lo.s16 	%rs147, %rs145, 120;
	sub.s16 	%rs148, %rs143, %rs147;
	mul.lo.s16 	%rs149, %rs148, 137;
	shr.u16 	%rs150, %rs149, 12;
	cvt.u32.u16 	%r27, %rs150;
	mul.lo.s16 	%rs151, %rs146, 30;
	sub.s16 	%rs14, %rs143, %rs151;
	cvt.u32.u16 	%r156, %rs14;
	mul.wide.u16 	%r157, %rs145, 784;
	add.s32 	%r158, %r69, %r156;
	add.s32 	%r28, %r158, %r157;
	add.s16 	%rs152, %rs19, 14;
	mul.hi.u16 	%rs153, %rs152, -30583;
	shr.u16 	%rs154, %rs153, 6;
	cvt.u32.u16 	%r159, %rs154;
	add.s32 	%r160, %r91, %r159;
	setp.gt.u32 	%p64, %r160, 15;
	shr.u16 	%rs155, %rs153, 4;
	cvt.u32.u16 	%r161, %rs155;
	add.s32 	%r162, %r96, %r161;
	setp.gt.u32 	%p65, %r162, 63;
	setp.gt.u32 	%p66, %r72, 1905;
	setp.gt.u32 	%p67, %r71, 945;
	or.pred  	%p68, %p19, %p67;
	mul.lo.s16 	%rs156, %rs154, 120;
	sub.s16 	%rs157, %rs152, %rs156;
	mul.lo.s16 	%rs158, %rs157, 137;
	shr.u16 	%rs159, %rs158, 12;
	cvt.u32.u16 	%r29, %rs159;
	mul.lo.s16 	%rs160, %rs155, 30;
	sub.s16 	%rs161, %rs152, %rs160;
	add.s16 	%rs15, %rs161, -29;
	cvt.u32.u16 	%r164, %rs161;
	mul.wide.u16 	%r165, %rs154, 784;
	add.s32 	%r166, %r69, %r164;
	add.s32 	%r30, %r166, %r165;
	add.s16 	%rs162, %rs19, 15;
	mul.hi.u16 	%rs163, %rs162, -30583;
	shr.u16 	%rs164, %rs163, 6;
	cvt.u32.u16 	%r167, %rs164;
	add.s32 	%r168, %r91, %r167;
	setp.gt.u32 	%p70, %r168, 15;
	shr.u16 	%rs165, %rs163, 4;
	cvt.u32.u16 	%r169, %rs165;
	add.s32 	%r170, %r96, %r169;
	setp.gt.u32 	%p71, %r170, 63;
	setp.gt.u32 	%p72, %r72, 1904;
	setp.gt.u32 	%p73, %r71, 944;
	or.pred  	%p74, %p19, %p73;
	mul.lo.s16 	%rs166, %rs164, 120;
	sub.s16 	%rs167, %rs162, %rs166;
	mul.lo.s16 	%rs168, %rs167, 137;
	shr.u16 	%rs169, %rs168, 12;
	cvt.u32.u16 	%r31, %rs169;
	mul.lo.s16 	%rs170, %rs165, 30;
	sub.s16 	%rs16, %rs162, %rs170;
	cvt.u32.u16 	%r172, %rs16;
	mul.wide.u16 	%r173, %rs164, 784;
	add.s32 	%r174, %r69, %r172;
	add.s32 	%r32, %r174, %r173;
	add.s16 	%rs171, %rs19, 16;
	mul.hi.u16 	%rs172, %rs171, -30583;
	shr.u16 	%rs173, %rs172, 6;
	cvt.u32.u16 	%r175, %rs173;
	add.s32 	%r176, %r91, %r175;
	setp.gt.u32 	%p76, %r176, 15;
	shr.u16 	%rs174, %rs172, 4;
	cvt.u32.u16 	%r177, %rs174;
	add.s32 	%r178, %r96, %r177;
	setp.gt.u32 	%p77, %r178, 63;
	setp.gt.u32 	%p78, %r72, 1903;
	setp.gt.u32 	%p79, %r71, 943;
	or.pred  	%p80, %p19, %p79;
	mul.lo.s16 	%rs175, %rs173, 120;
	sub.s16 	%rs176, %rs171, %rs175;
	mul.lo.s16 	%rs177, %rs176, 137;
	shr.u16 	%rs178, %rs177, 12;
	cvt.u32.u16 	%r33, %rs178;
	mul.lo.s16 	%rs179, %rs174, 30;
	sub.s16 	%rs180, %rs171, %rs179;
	add.s16 	%rs17, %rs180, -29;
	cvt.u32.u16 	%r180, %rs180;
	mul.wide.u16 	%r181, %rs173, 784;
	add.s32 	%r182, %r69, %r180;
	add.s32 	%r34, %r182, %r181;
	add.s16 	%rs181, %rs19, 17;
	mul.hi.u16 	%rs182, %rs181, -30583;
	shr.u16 	%rs183, %rs182, 6;
	cvt.u32.u16 	%r183, %rs183;
	add.s32 	%r184, %r91, %r183;
	setp.gt.u32 	%p82, %r184, 15;
	shr.u16 	%rs184, %rs182, 4;
	cvt.u32.u16 	%r185, %rs184;
	add.s32 	%r186, %r96, %r185;
	setp.gt.u32 	%p83, %r186, 63;
	setp.gt.u32 	%p84, %r72, 1902;
	setp.gt.u32 	%p85, %r71, 942;
	or.pred  	%p86, %p19, %p85;
	mul.lo.s16 	%rs185, %rs183, 120;
	sub.s16 	%rs186, %rs181, %rs185;
	mul.lo.s16 	%rs187, %rs186, 137;
	shr.u16 	%rs188, %rs187, 12;
	cvt.u32.u16 	%r35, %rs188;
	mul.lo.s16 	%rs189, %rs184, 30;
	sub.s16 	%rs18, %rs181, %rs189;
	cvt.u32.u16 	%r188, %rs18;
	mul.wide.u16 	%r189, %rs183, 784;
	add.s32 	%r190, %r69, %r188;
	add.s32 	%r36, %r190, %r189;
	mov.u32 	%r191, %ctaid.z;
	mul.lo.s32 	%r192, %r63, 6912;
	mad.lo.s32 	%r193, %r191, 13824, %r192;
	mad.lo.s32 	%r194, %r64, 1728, %r193;
	mul.lo.s32 	%r195, %r60, 7;
	cvt.u16.u32 	%rs190, %r195;
	mul.hi.u16 	%rs191, %rs190, 2731;
	shr.u16 	%rs192, %rs191, 1;
	mul.lo.s16 	%rs193, %rs192, 48;
	sub.s16 	%rs194, %rs190, %rs193;
	mul.lo.s16 	%rs195, %rs194, 86;
	shr.u16 	%rs196, %rs195, 8;
	mov.b16 	%rs197, 864;
	mov.b32 	%r196, {%rs197, %rs196};
	prmt.b32 	%r197, %r198, %r199, 0x3340U;
	cvt.u32.u16 	%r200, %rs192;
	prmt.b32 	%r201, %r200, 9, 0x3340U;
	prmt.b32 	%r202, %r201, %r197, 0x5410U;
	mov.b32 	%r458, 0;
	dp2a.lo.u32.u32 	%r37, %r196, %r202, %r458;
	mul.hi.u16 	%rs198, %rs190, 21846;
	mul.lo.s16 	%rs199, %rs198, 3;
	sub.s16 	%rs200, %rs190, %rs199;
	cvt.u32.u16 	%r203, %rs200;
	add.s32 	%r38, %r194, %r203;
	mad.lo.s32 	%r204, %r64, 96, %r195;
	mad.lo.s32 	%r205, %r63, 384, %r204;
	add.s16 	%rs201, %rs190, 1;
	mul.hi.u16 	%rs202, %rs201, 10923;
	shr.u16 	%rs203, %rs202, 3;
	mul.wide.u16 	%r207, %rs203, 864;
	mul.lo.s16 	%rs204, %rs203, 48;
	sub.s16 	%rs205, %rs201, %rs204;
	mul.lo.s16 	%rs206, %rs205, 86;
	shr.u16 	%rs207, %rs206, 8;
	mul.wide.u16 	%r208, %rs207, 9;
	mul.hi.u16 	%rs208, %rs201, 21846;
	mul.lo.s16 	%rs209, %rs208, 3;
	sub.s16 	%rs210, %rs201, %rs209;
	cvt.u32.u16 	%r209, %rs210;
	or.b32  	%r210, %r194, %r209;
	add.s32 	%r211, %r210, %r207;
	add.s32 	%r39, %r211, %r208;
	add.s16 	%rs211, %rs190, 2;
	mul.hi.u16 	%rs212, %rs211, 10923;
	shr.u16 	%rs213, %rs212, 3;
	mul.wide.u16 	%r212, %rs213, 864;
	mul.lo.s16 	%rs214, %rs213, 48;
	sub.s16 	%rs215, %rs211, %rs214;
	mul.lo.s16 	%rs216, %rs215, 86;
	shr.u16 	%rs217, %rs216, 8;
	mul.wide.u16 	%r213, %rs217, 9;
	mul.hi.u16 	%rs218, %rs211, 21846;
	mul.lo.s16 	%rs219, %rs218, 3;
	sub.s16 	%rs220, %rs211, %rs219;
	cvt.u32.u16 	%r214, %rs220;
	or.b32  	%r215, %r194, %r214;
	add.s32 	%r216, %r215, %r212;
	add.s32 	%r40, %r216, %r213;
	add.s16 	%rs221, %rs190, 3;
	mul.hi.u16 	%rs222, %rs221, 10923;
	shr.u16 	%rs223, %rs222, 3;
	mul.wide.u16 	%r217, %rs223, 864;
	mul.lo.s16 	%rs224, %rs223, 48;
	sub.s16 	%rs225, %rs221, %rs224;
	mul.lo.s16 	%rs226, %rs225, 86;
	shr.u16 	%rs227, %rs226, 8;
	mul.wide.u16 	%r218, %rs227, 9;
	add.s32 	%r219, %r38, %r217;
	add.s32 	%r41, %r219, %r218;
	add.s16 	%rs228, %rs190, 4;
	mul.hi.u16 	%rs229, %rs228, 10923;
	shr.u16 	%rs230, %rs229, 3;
	mul.wide.u16 	%r220, %rs230, 864;
	mul.lo.s16 	%rs231, %rs230, 48;
	sub.s16 	%rs232, %rs228, %rs231;
	mul.lo.s16 	%rs233, %rs232, 86;
	shr.u16 	%rs234, %rs233, 8;
	mul.wide.u16 	%r221, %rs234, 9;
	add.s32 	%r222, %r210, %r220;
	add.s32 	%r42, %r222, %r221;
	mul.lo.s16 	%rs235, %rs190, 171;
	add.s16 	%rs236, %rs190, 5;
	mul.hi.u16 	%rs237, %rs236, 10923;
	shr.u16 	%rs238, %rs237, 3;
	cvt.u32.u16 	%r223, %rs238;
	add.s32 	%r224, %r91, %r223;
	setp.gt.u32 	%p88, %r224, 15;
	shl.b32 	%r225, %r63, 7;
	shl.b32 	%r226, %r64, 5;
	add.s32 	%r227, %r225, %r226;
	mul.hi.u16 	%rs239, %rs236, 21846;
	cvt.u32.u16 	%r228, %rs239;
	add.s32 	%r229, %r227, %r228;
	setp.gt.u32 	%p89, %r229, 255;
	setp.gt.u32 	%p90, %r205, 762;
	setp.gt.u32 	%p91, %r204, 378;
	or.pred  	%p92, %p19, %p91;
	mul.wide.u16 	%r231, %rs238, 864;
	add.s16 	%rs240, %rs235, 855;
	shr.u16 	%rs241, %rs240, 13;
	mul.lo.s16 	%rs242, %rs241, 48;
	sub.s16 	%rs243, %rs236, %rs242;
	and.b16  	%rs244, %rs243, 255;
	mul.lo.s16 	%rs245, %rs244, 86;
	shr.u16 	%rs246, %rs245, 8;
	mul.wide.u16 	%r232, %rs246, 9;
	add.s32 	%r233, %r215, %r231;
	add.s32 	%r43, %r233, %r232;
	add.s16 	%rs247, %rs190, 6;
	mul.hi.u16 	%rs248, %rs247, 10923;
	shr.u16 	%rs249, %rs248, 3;
	cvt.u32.u16 	%r234, %rs249;
	add.s32 	%r235, %r91, %r234;
	setp.gt.u32 	%p94, %r235, 15;
	cvt.u32.u16 	%r236, %rs198;
	add.s32 	%r237, %r227, %r236;
	setp.gt.u32 	%p95, %r237, 253;
	setp.gt.u32 	%p96, %r205, 761;
	setp.gt.u32 	%p97, %r204, 377;
	or.pred  	%p98, %p19, %p97;
	mul.wide.u16 	%r239, %rs249, 864;
	add.s16 	%rs250, %rs235, 1026;
	shr.u16 	%rs251, %rs250, 13;
	mul.lo.s16 	%rs252, %rs251, 48;
	sub.s16 	%rs253, %rs247, %rs252;
	and.b16  	%rs254, %rs253, 255;
	mul.lo.s16 	%rs255, %rs254, 86;
	shr.u16 	%rs256, %rs255, 8;
	mul.wide.u16 	%r240, %rs256, 9;
	add.s32 	%r241, %r38, %r239;
	add.s32 	%r44, %r241, %r240;
	or.pred  	%p100, %p15, %p16;
	or.pred  	%p101, %p100, %p17;
	or.pred  	%p1, %p101, %p20;
	or.pred  	%p102, %p22, %p23;
	or.pred  	%p103, %p102, %p24;
	or.pred  	%p2, %p103, %p26;
	or.pred  	%p104, %p28, %p29;
	or.pred  	%p105, %p104, %p30;
	or.pred  	%p3, %p105, %p32;
	or.pred  	%p106, %p34, %p35;
	or.pred  	%p107, %p106, %p36;
	or.pred  	%p4, %p107, %p38;
	or.pred  	%p108, %p40, %p41;
	or.pred  	%p109, %p108, %p42;
	or.pred  	%p5, %p109, %p44;
	or.pred  	%p110, %p46, %p47;
	or.pred  	%p111, %p110, %p48;
	or.pred  	%p6, %p111, %p50;
	or.pred  	%p112, %p52, %p53;
	or.pred  	%p113, %p112, %p54;
	or.pred  	%p7, %p113, %p56;
	or.pred  	%p114, %p58, %p59;
	or.pred  	%p115, %p114, %p60;
	or.pred  	%p8, %p115, %p62;
	or.pred  	%p116, %p64, %p65;
	or.pred  	%p117, %p116, %p66;
	or.pred  	%p9, %p117, %p68;
	or.pred  	%p118, %p70, %p71;
	or.pred  	%p119, %p118, %p72;
	or.pred  	%p10, %p119, %p74;
	or.pred  	%p120, %p76, %p77;
	or.pred  	%p121, %p120, %p78;
	or.pred  	%p11, %p121, %p80;
	or.pred  	%p122, %p82, %p83;
	or.pred  	%p123, %p122, %p84;
	or.pred  	%p12, %p123, %p86;
	or.pred  	%p124, %p88, %p89;
	or.pred  	%p125, %p124, %p90;
	or.pred  	%p13, %p125, %p92;
	or.pred  	%p126, %p94, %p95;
	or.pred  	%p127, %p126, %p96;
	or.pred  	%p14, %p127, %p98;
	mov.f32 	%f313, 0f00000000;
	mov.f32 	%f314, %f313;
	mov.f32 	%f315, %f313;
	mov.f32 	%f316, %f313;
	mov.f32 	%f317, %f313;
	mov.f32 	%f318, %f313;
	mov.f32 	%f319, %f313;
	mov.f32 	%f320, %f313;
	mov.f32 	%f321, %f313;
	mov.f32 	%f322, %f313;
	mov.f32 	%f323, %f313;
	mov.f32 	%f324, %f313;
	mov.f32 	%f325, %f313;
	mov.f32 	%f326, %f313;
	mov.f32 	%f327, %f313;
	mov.f32 	%f328, %f313;
$L__BB0_1:
	mov.b32 	%r459, 0;
	mad.lo.s32 	%r411, %r458, 12544, %r36;
	mad.lo.s32 	%r402, %r458, 12544, %r34;
	mad.lo.s32 	%r393, %r458, 12544, %r32;
	mad.lo.s32 	%r384, %r458, 12544, %r30;
	mad.lo.s32 	%r375, %r458, 12544, %r28;
	mad.lo.s32 	%r366, %r458, 12544, %r26;
	mad.lo.s32 	%r357, %r458, 12544, %r24;
	mad.lo.s32 	%r348, %r458, 12544, %r22;
	mad.lo.s32 	%r339, %r458, 12544, %r20;
	mad.lo.s32 	%r330, %r458, 12544, %r18;
	mad.lo.s32 	%r321, %r458, 12544, %r16;
	mad.lo.s32 	%r312, %r458, 12544, %r14;
	mad.lo.s32 	%r303, %r458, 12544, %r12;
	mad.lo.s32 	%r294, %r458, 12544, %r10;
	mad.lo.s32 	%r285, %r458, 12544, %r8;
	mad.lo.s32 	%r276, %r458, 12544, %r6;
	mad.lo.s32 	%r267, %r458, 12544, %r4;
	mad.lo.s32 	%r250, %r458, 12544, %r2;
$L__BB0_2:
	ld.param.u64 	%rd59, [default_function_kernel0_param_0];
	cvta.to.global.u64 	%rd1, %rd59;
	setp.lt.u16 	%p128, %rs1, -28;
	bar.sync 	0;
	mov.u32 	%r243, %ctaid.y;
	shl.b32 	%r244, %r243, 2;
	add.s32 	%r245, %r244, %r1;
	or.b32  	%r247, %r459, %r245;
	setp.eq.s32 	%p129, %r247, 0;
	add.s32 	%r248, %r459, %r245;
	setp.gt.u32 	%p130, %r248, 28;
	or.pred  	%p131, %p129, %p130;
	or.pred  	%p132, %p131, %p128;
	mov.f32 	%f295, 0f00000000;
	@%p132 bra 	$L__BB0_4;
	add.s32 	%r249, %r459, %r1;
	mad.lo.s32 	%r251, %r249, 28, %r250;
	mul.wide.s32 	%rd6, %r251, 4;
	add.s64 	%rd7, %rd1, %rd6;
	ld.global.nc.f32 	%f295, [%rd7];
$L__BB0_4:
	setp.gt.u16 	%p133, %rs2, 28;
	mov.u32 	%r252, %tid.z;
	mov.u32 	%r253, %tid.y;
	mul.lo.s32 	%r254, %r253, 240;
	mad.lo.s32 	%r255, %r252, 960, %r254;
	mov.u32 	%r256, %tid.x;
	mad.lo.s32 	%r257, %r256, 18, %r255;
	shl.b32 	%r258, %r257, 2;
	mov.u32 	%r259, _ZZ24default_function_kernel0E15pad_temp_shared;
	add.s32 	%r47, %r259, %r258;
	st.shared.f32 	[%r47], %f295;
	mov.u32 	%r260, %ctaid.y;
	shl.b32 	%r261, %r260, 2;
	add.s32 	%r262, %r261, %r3;
	or.b32  	%r264, %r459, %r262;
	setp.eq.s32 	%p134, %r264, 0;
	add.s32 	%r265, %r459, %r262;
	setp.gt.u32 	%p135, %r265, 28;
	or.pred  	%p136, %p135, %p133;
	or.pred  	%p137, %p136, %p134;
	mov.f32 	%f296, 0f00000000;
	@%p137 bra 	$L__BB0_6;
	add.s32 	%r266, %r459, %r3;
	mad.lo.s32 	%r268, %r266, 28, %r267;
	mul.wide.s32 	%rd8, %r268, 4;
	add.s64 	%rd9, %rd1, %rd8;
	ld.global.nc.f32 	%f296, [%rd9];
$L__BB0_6:
	setp.lt.u16 	%p138, %rs3, -28;
	st.shared.f32 	[%r47+4], %f296;
	mov.u32 	%r269, %ctaid.y;
	shl.b32 	%r270, %r269, 2;
	add.s32 	%r271, %r270, %r5;
	or.b32  	%r273, %r459, %r271;
	setp.eq.s32 	%p139, %r273, 0;
	add.s32 	%r274, %r459, %r271;
	setp.gt.u32 	%p140, %r274, 28;
	or.pred  	%p141, %p139, %p140;
	or.pred  	%p142, %p141, %p138;
	mov.f32 	%f297, 0f00000000;
	@%p142 bra 	$L__BB0_8;
	add.s32 	%r275, %r459, %r5;
	mad.lo.s32 	%r277, %r275, 28, %r276;
	mul.wide.s32 	%rd10, %r277, 4;
	add.s64 	%rd11, %rd1, %rd10;
	ld.global.nc.f32 	%f297, [%rd11];
$L__BB0_8:
	setp.gt.u16 	%p143, %rs4, 28;
	st.shared.f32 	[%r47+8], %f297;
	mov.u32 	%r278, %ctaid.y;
	shl.b32 	%r279, %r278, 2;
	add.s32 	%r280, %r279, %r7;
	or.b32  	%r282, %r459, %r280;
	setp.eq.s32 	%p144, %r282, 0;
	add.s32 	%r283, %r459, %r280;
	setp.gt.u32 	%p145, %r283, 28;
	or.pred  	%p146, %p145, %p143;
	or.pred  	%p147, %p146, %p144;
	mov.f32 	%f298, 0f00000000;
	@%p147 bra 	$L__BB0_10;
	add.s32 	%r284, %r459, %r7;
	mad.lo.s32 	%r286, %r284, 28, %r285;
	mul.wide.s32 	%rd12, %r286, 4;
	add.s64 	%rd13, %rd1, %rd12;
	ld.global.nc.f32 	%f298, [%rd13];
$L__BB0_10:
	setp.lt.u16 	%p148, %rs5, -28;
	st.shared.f32 	[%r47+12], %f298;
	mov.u32 	%r287, %ctaid.y;
	shl.b32 	%r288, %r287, 2;
	add.s32 	%r289, %r288, %r9;
	or.b32  	%r291, %r459, %r289;
	setp.eq.s32 	%p149, %r291, 0;
	add.s32 	%r292, %r459, %r289;
	setp.gt.u32 	%p150, %r292, 28;
	or.pred  	%p151, %p149, %p150;
	or.pred  	%p152, %p151, %p148;
	mov.f32 	%f299, 0f00000000;
	@%p152 bra 	$L__BB0_12;
	add.s32 	%r293, %r459, %r9;
	mad.lo.s32 	%r295, %r293, 28, %r294;
	mul.wide.s32 	%rd14, %r295, 4;
	add.s64 	%rd15, %rd1, %rd14;
	ld.global.nc.f32 	%f299, [%rd15];
$L__BB0_12:
	setp.gt.u16 	%p153, %rs6, 28;
	st.shared.f32 	[%r47+16], %f299;
	mov.u32 	%r296, %ctaid.y;
	shl.b32 	%r297, %r296, 2;
	add.s32 	%r298, %r297, %r11;
	or.b32  	%r300, %r459, %r298;
	setp.eq.s32 	%p154, %r300, 0;
	add.s32 	%r301, %r459, %r298;
	setp.gt.u32 	%p155, %r301, 28;
	or.pred  	%p156, %p155, %p153;
	or.pred  	%p157, %p156, %p154;
	mov.f32 	%f300, 0f00000000;
	@%p157 bra 	$L__BB0_14;
	add.s32 	%r302, %r459, %r11;
	mad.lo.s32 	%r304, %r302, 28, %r303;
	mul.wide.s32 	%rd16, %r304, 4;
	add.s64 	%rd17, %rd1, %rd16;
	ld.global.nc.f32 	%f300, [%rd17];
$L__BB0_14:
	st.shared.f32 	[%r47+20], %f300;
	@%p1 bra 	$L__BB0_18;
	setp.lt.u16 	%p158, %rs7, -28;
	mov.u32 	%r305, %ctaid.y;
	shl.b32 	%r306, %r305, 2;
	add.s32 	%r307, %r306, %r13;
	or.b32  	%r309, %r459, %r307;
	setp.eq.s32 	%p159, %r309, 0;
	add.s32 	%r310, %r459, %r307;
	setp.gt.u32 	%p160, %r310, 28;
	or.pred  	%p161, %p159, %p160;
	or.pred  	%p162, %p161, %p158;
	mov.f32 	%f301, 0f00000000;
	@%p162 bra 	$L__BB0_17;
	add.s32 	%r311, %r459, %r13;
	mad.lo.s32 	%r313, %r311, 28, %r312;
	mul.wide.s32 	%rd18, %r313, 4;
	add.s64 	%rd19, %rd1, %rd18;
	ld.global.nc.f32 	%f301, [%rd19];
$L__BB0_17:
	st.shared.f32 	[%r47+24], %f301;
$L__BB0_18:
	@%p2 bra 	$L__BB0_22;
	setp.gt.u16 	%p163, %rs8, 28;
	mov.u32 	%r314, %ctaid.y;
	shl.b32 	%r315, %r314, 2;
	add.s32 	%r316, %r315, %r15;
	or.b32  	%r318, %r459, %r316;
	setp.eq.s32 	%p164, %r318, 0;
	add.s32 	%r319, %r459, %r316;
	setp.gt.u32 	%p165, %r319, 28;
	or.pred  	%p166, %p165, %p163;
	or.pred  	%p167, %p166, %p164;
	mov.f32 	%f302, 0f00000000;
	@%p167 bra 	$L__BB0_21;
	add.s32 	%r320, %r459, %r15;
	mad.lo.s32 	%r322, %r320, 28, %r321;
	mul.wide.s32 	%rd20, %r322, 4;
	add.s64 	%rd21, %rd1, %rd20;
	ld.global.nc.f32 	%f302, [%rd21];
$L__BB0_21:
	st.shared.f32 	[%r47+28], %f302;
$L__BB0_22:
	@%p3 bra 	$L__BB0_26;
	setp.lt.u16 	%p168, %rs9, -28;
	mov.u32 	%r323, %ctaid.y;
	shl.b32 	%r324, %r323, 2;
	add.s32 	%r325, %r324, %r17;
	or.b32  	%r327, %r459, %r325;
	setp.eq.s32 	%p169, %r327, 0;
	add.s32 	%r328, %r459, %r325;
	setp.gt.u32 	%p170, %r328, 28;
	or.pred  	%p171, %p169, %p170;
	or.pred  	%p172, %p171, %p168;
	mov.f32 	%f303, 0f00000000;
	@%p172 bra 	$L__BB0_25;
	add.s32 	%r329, %r459, %r17;
	mad.lo.s32 	%r331, %r329, 28, %r330;
	mul.wide.s32 	%rd22, %r331, 4;
	add.s64 	%rd23, %rd1, %rd22;
	ld.global.nc.f32 	%f303, [%rd23];
$L__BB0_25:
	st.shared.f32 	[%r47+32], %f303;
$L__BB0_26:
	@%p4 bra 	$L__BB0_30;
	setp.gt.u16 	%p173, %rs10, 28;
	mov.u32 	%r332, %ctaid.y;
	shl.b32 	%r333, %r332, 2;
	add.s32 	%r334, %r333, %r19;
	or.b32  	%r336, %r459, %r334;
	setp.eq.s32 	%p174, %r336, 0;
	add.s32 	%r337, %r459, %r334;
	setp.gt.u32 	%p175, %r337, 28;
	or.pred  	%p176, %p175, %p173;
	or.pred  	%p177, %p176, %p174;
	mov.f32 	%f304, 0f00000000;
	@%p177 bra 	$L__BB0_29;
	add.s32 	%r338, %r459, %r19;
	mad.lo.s32 	%r340, %r338, 28, %r339;
	mul.wide.s32 	%rd24, %r340, 4;
	add.s64 	%rd25, %rd1, %rd24;
	ld.global.nc.f32 	%f304, [%rd25];
$L__BB0_29:
	st.shared.f32 	[%r47+36], %f304;
$L__BB0_30:
	@%p5 bra 	$L__BB0_34;
	setp.lt.u16 	%p178, %rs11, -28;
	mov.u32 	%r341, %ctaid.y;
	shl.b32 	%r342, %r341, 2;
	add.s32 	%r343, %r342, %r21;
	or.b32  	%r345, %r459, %r343;
	setp.eq.s32 	%p179, %r345, 0;
	add.s32 	%r346, %r459, %r343;
	setp.gt.u32 	%p180, %r346, 28;
	or.pred  	%p181, %p179, %p180;
	or.pred  	%p182, %p181, %p178;
	mov.f32 	%f305, 0f00000000;
	@%p182 bra 	$L__BB0_33;
	add.s32 	%r347, %r459, %r21;
	mad.lo.s32 	%r349, %r347, 28, %r348;
	mul.wide.s32 	%rd26, %r349, 4;
	add.s64 	%rd27, %rd1, %rd26;
	ld.global.nc.f32 	%f305, [%rd27];
$L__BB0_33:
	st.shared.f32 	[%r47+40], %f305;
$L__BB0_34:
	@%p6 bra 	$L__BB0_38;
	setp.gt.u16 	%p183, %rs12, 28;
	mov.u32 	%r350, %ctaid.y;
	shl.b32 	%r351, %r350, 2;
	add.s32 	%r352, %r351, %r23;
	or.b32  	%r354, %r459, %r352;
	setp.eq.s32 	%p184, %r354, 0;
	add.s32 	%r355, %r459, %r352;
	setp.gt.u32 	%p185, %r355, 28;
	or.pred  	%p186, %p185, %p183;
	or.pred  	%p187, %p186, %p184;
	mov.f32 	%f306, 0f00000000;
	@%p187 bra 	$L__BB0_37;
	add.s32 	%r356, %r459, %r23;
	mad.lo.s32 	%r358, %r356, 28, %r357;
	mul.wide.s32 	%rd28, %r358, 4;
	add.s64 	%rd29, %rd1, %rd28;
	ld.global.nc.f32 	%f306, [%rd29];
$L__BB0_37:
	st.shared.f32 	[%r47+44], %f306;
$L__BB0_38:
	@%p7 bra 	$L__BB0_42;
	setp.lt.u16 	%p188, %rs13, -28;
	mov.u32 	%r359, %ctaid.y;
	shl.b32 	%r360, %r359, 2;
	add.s32 	%r361, %r360, %r25;
	or.b32  	%r363, %r459, %r361;
	setp.eq.s32 	%p189, %r363, 0;
	add.s32 	%r364, %r459, %r361;
	setp.gt.u32 	%p190, %r364, 28;
	or.pred  	%p191, %p189, %p190;
	or.pred  	%p192, %p191, %p188;
	mov.f32 	%f307, 0f00000000;
	@%p192 bra 	$L__BB0_41;
	add.s32 	%r365, %r459, %r25;
	mad.lo.s32 	%r367, %r365, 28, %r366;
	mul.wide.s32 	%rd30, %r367, 4;
	add.s64 	%rd31, %rd1, %rd30;
	ld.global.nc.f32 	%f307, [%rd31];
$L__BB0_41:
	st.shared.f32 	[%r47+48], %f307;
$L__BB0_42:
	@%p8 bra 	$L__BB0_46;
	setp.gt.u16 	%p193, %rs14, 28;
	mov.u32 	%r368, %ctaid.y;
	shl.b32 	%r369, %r368, 2;
	add.s32 	%r370, %r369, %r27;
	or.b32  	%r372, %r459, %r370;
	setp.eq.s32 	%p194, %r372, 0;
	add.s32 	%r373, %r459, %r370;
	setp.gt.u32 	%p195, %r373, 28;
	or.pred  	%p196, %p195, %p193;
	or.pred  	%p197, %p196, %p194;
	mov.f32 	%f308, 0f00000000;
	@%p197 bra 	$L__BB0_45;
	add.s32 	%r374, %r459, %r27;
	mad.lo.s32 	%r376, %r374, 28, %r375;
	mul.wide.s32 	%rd32, %r376, 4;
	add.s64 	%rd33, %rd1, %rd32;
	ld.global.nc.f32 	%f308, [%rd33];
$L__BB0_45:
	st.shared.f32 	[%r47+52], %f308;
$L__BB0_46:
	@%p9 bra 	$L__BB0_50;
	setp.lt.u16 	%p198, %rs15, -28;
	mov.u32 	%r377, %ctaid.y;
	shl.b32 	%r378, %r377, 2;
	add.s32 	%r379, %r378, %r29;
	or.b32  	%r381, %r459, %r379;
	setp.eq.s32 	%p199, %r381, 0;
	add.s32 	%r382, %r459, %r379;
	setp.gt.u32 	%p200, %r382, 28;
	or.pred  	%p201, %p199, %p200;
	or.pred  	%p202, %p201, %p198;
	mov.f32 	%f309, 0f00000000;
	@%p202 bra 	$L__BB0_49;
	add.s32 	%r383, %r459, %r29;
	mad.lo.s32 	%r385, %r383, 28, %r384;
	mul.wide.s32 	%rd34, %r385, 4;
	add.s64 	%rd35, %rd1, %rd34;
	ld.global.nc.f32 	%f309, [%rd35];
$L__BB0_49:
	st.shared.f32 	[%r47+56], %f309;
$L__BB0_50:
	@%p10 bra 	$L__BB0_54;
	setp.gt.u16 	%p203, %rs16, 28;
	mov.u32 	%r386, %ctaid.y;
	shl.b32 	%r387, %r386, 2;
	add.s32 	%r388, %r387, %r31;
	or.b32  	%r390, %r459, %r388;
	setp.eq.s32 	%p204, %r390, 0;
	add.s32 	%r391, %r459, %r388;
	setp.gt.u32 	%p205, %r391, 28;
	or.pred  	%p206, %p205, %p203;
	or.pred  	%p207, %p206, %p204;
	mov.f32 	%f310, 0f00000000;
	@%p207 bra 	$L__BB0_53;
	add.s32 	%r392, %r459, %r31;
	mad.lo.s32 	%r394, %r392, 28, %r393;
	mul.wide.s32 	%rd36, %r394, 4;
	add.s64 	%rd37, %rd1, %rd36;
	ld.global.nc.f32 	%f310, [%rd37];
$L__BB0_53:
	st.shared.f32 	[%r47+60], %f310;
$L__BB0_54:
	@%p11 bra 	$L__BB0_58;
	setp.lt.u16 	%p208, %rs17, -28;
	mov.u32 	%r395, %ctaid.y;
	shl.b32 	%r396, %r395, 2;
	add.s32 	%r397, %r396, %r33;
	or.b32  	%r399, %r459, %r397;
	setp.eq.s32 	%p209, %r399, 0;
	add.s32 	%r400, %r459, %r397;
	setp.gt.u32 	%p210, %r400, 28;
	or.pred  	%p211, %p209, %p210;
	or.pred  	%p212, %p211, %p208;
	mov.f32 	%f311, 0f00000000;
	@%p212 bra 	$L__BB0_57;
	add.s32 	%r401, %r459, %r33;
	mad.lo.s32 	%r403, %r401, 28, %r402;
	mul.wide.s32 	%rd38, %r403, 4;
	add.s64 	%rd39, %rd1, %rd38;
	ld.global.nc.f32 	%f311, [%rd39];
$L__BB0_57:
	st.shared.f32 	[%r47+64], %f311;
$L__BB0_58:
	@%p12 bra 	$L__BB0_62;
	setp.gt.u16 	%p213, %rs18, 28;
	mov.u32 	%r404, %ctaid.y;
	shl.b32 	%r405, %r404, 2;
	add.s32 	%r406, %r405, %r35;
	or.b32  	%r408, %r459, %r406;
	setp.eq.s32 	%p214, %r408, 0;
	add.s32 	%r409, %r459, %r406;
	setp.gt.u32 	%p215, %r409, 28;
	or.pred  	%p216, %p215, %p213;
	or.pred  	%p217, %p216, %p214;
	mov.f32 	%f312, 0f00000000;
	@%p217 bra 	$L__BB0_61;
	add.s32 	%r410, %r459, %r35;
	mad.lo.s32 	%r412, %r410, 28, %r411;
	mul.wide.s32 	%rd40, %r412, 4;
	add.s64 	%rd41, %rd1, %rd40;
	ld.global.nc.f32 	%f312, [%rd41];
$L__BB0_61:
	st.shared.f32 	[%r47+68], %f312;
$L__BB0_62:
	ld.param.u64 	%rd60, [default_function_kernel0_param_1];
	mul.lo.s32 	%r48, %r459, 3;
	mul.lo.s32 	%r49, %r458, 144;
	add.s32 	%r413, %r48, %r49;
	add.s32 	%r414, %r413, %r38;
	add.s32 	%r415, %r414, %r37;
	cvta.to.global.u64 	%rd2, %rd60;
	mul.wide.u32 	%rd42, %r415, 4;
	add.s64 	%rd43, %rd2, %rd42;
	ld.global.nc.f32 	%f120, [%rd43];
	mov.u32 	%r416, %tid.z;
	mov.u32 	%r417, %tid.y;
	mul.lo.s32 	%r418, %r417, 96;
	mad.lo.s32 	%r419, %r416, 384, %r418;
	mov.u32 	%r420, %tid.x;
	mad.lo.s32 	%r421, %r420, 7, %r419;
	shl.b32 	%r422, %r421, 2;
	mov.u32 	%r423, _ZZ24default_function_kernel0E13kernel_shared;
	add.s32 	%r50, %r423, %r422;
	st.shared.f32 	[%r50], %f120;
	add.s32 	%r424, %r39, %r49;
	add.s32 	%r425, %r424, %r48;
	mul.wide.u32 	%rd44, %r425, 4;
	add.s64 	%rd45, %rd2, %rd44;
	ld.global.nc.f32 	%f121, [%rd45];
	st.shared.f32 	[%r50+4], %f121;
	add.s32 	%r426, %r40, %r49;
	add.s32 	%r427, %r426, %r48;
	mul.wide.u32 	%rd46, %r427, 4;
	add.s64 	%rd47, %rd2, %rd46;
	ld.global.nc.f32 	%f122, [%rd47];
	st.shared.f32 	[%r50+8], %f122;
	add.s32 	%r428, %r41, %r49;
	add.s32 	%r429, %r428, %r48;
	mul.wide.u32 	%rd48, %r429, 4;
	add.s64 	%rd49, %rd2, %rd48;
	ld.global.nc.f32 	%f123, [%rd49];
	st.shared.f32 	[%r50+12], %f123;
	add.s32 	%r430, %r42, %r49;
	add.s32 	%r431, %r430, %r48;
	mul.wide.u32 	%rd50, %r431, 4;
	add.s64 	%rd51, %rd2, %rd50;
	ld.global.nc.f32 	%f124, [%rd51];
	st.shared.f32 	[%r50+16], %f124;
	@%p13 bra 	$L__BB0_64;
	add.s32 	%r432, %r43, %r49;
	add.s32 	%r433, %r432, %r48;
	mul.wide.u32 	%rd52, %r433, 4;
	add.s64 	%rd53, %rd2, %rd52;
	ld.global.nc.f32 	%f125, [%rd53];
	st.shared.f32 	[%r50+20], %f125;
$L__BB0_64:
	@%p14 bra 	$L__BB0_66;
	add.s32 	%r434, %r44, %r49;
	add.s32 	%r435, %r434, %r48;
	mul.wide.u32 	%rd54, %r435, 4;
	add.s64 	%rd55, %rd2, %rd54;
	ld.global.nc.f32 	%f126, [%rd55];
	st.shared.f32 	[%r50+24], %f126;
$L__BB0_66:
	mov.u32 	%r437, %tid.z;
	mov.u32 	%r438, _ZZ24default_function_kernel0E13kernel_shared;
	mad.lo.s32 	%r439, %r437, 192, %r438;
	add.s32 	%r460, %r439, 1536;
	bar.sync 	0;
	mov.b32 	%r461, 480;
$L__BB0_67:
	mov.u32 	%r440, %tid.y;
	mov.u32 	%r441, %tid.x;
	shl.b32 	%r442, %r441, 3;
	mad.lo.s32 	%r443, %r440, 120, %r442;
	mov.u32 	%r444, _ZZ24default_function_kernel0E15pad_temp_shared;
	add.s32 	%r445, %r444, %r443;
	add.s32 	%r446, %r445, %r461;
	ld.shared.f32 	%f127, [%r446+-480];
	ld.shared.f32 	%f128, [%r446+-476];
	ld.shared.f32 	%f129, [%r446+-472];
	ld.shared.f32 	%f130, [%r446+-468];
	ld.shared.f32 	%f131, [%r446];
	ld.shared.f32 	%f132, [%r446+4];
	ld.shared.f32 	%f133, [%r446+8];
	ld.shared.f32 	%f134, [%r446+12];
	ld.shared.f32 	%f135, [%r460+-1536];
	ld.shared.f32 	%f136, [%r460+-1152];
	ld.shared.f32 	%f137, [%r460+-768];
	ld.shared.f32 	%f138, [%r460+-384];
	ld.shared.f32 	%f139, [%r460];
	ld.shared.f32 	%f140, [%r460+384];
	ld.shared.f32 	%f141, [%r460+768];
	ld.shared.f32 	%f142, [%r460+1152];
	ld.shared.f32 	%f143, [%r460+-1532];
	ld.shared.f32 	%f144, [%r460+-1148];
	ld.shared.f32 	%f145, [%r460+-764];
	ld.shared.f32 	%f146, [%r460+-380];
	ld.shared.f32 	%f147, [%r460+4];
	ld.shared.f32 	%f148, [%r460+388];
	ld.shared.f32 	%f149, [%r460+772];
	ld.shared.f32 	%f150, [%r460+1156];
	ld.shared.f32 	%f151, [%r460+-1528];
	ld.shared.f32 	%f152, [%r460+-1144];
	ld.shared.f32 	%f153, [%r460+-760];
	ld.shared.f32 	%f154, [%r460+-376];
	ld.shared.f32 	%f155, [%r460+8];
	ld.shared.f32 	%f156, [%r460+392];
	ld.shared.f32 	%f157, [%r460+776];
	ld.shared.f32 	%f158, [%r460+1160];
	ld.shared.f32 	%f159, [%r460+-1524];
	ld.shared.f32 	%f160, [%r460+-1140];
	ld.shared.f32 	%f161, [%r460+-756];
	ld.shared.f32 	%f162, [%r460+-372];
	ld.shared.f32 	%f163, [%r460+12];
	ld.shared.f32 	%f164, [%r460+396];
	ld.shared.f32 	%f165, [%r460+780];
	ld.shared.f32 	%f166, [%r460+1164];
	ld.shared.f32 	%f167, [%r460+-1520];
	ld.shared.f32 	%f168, [%r460+-1136];
	ld.shared.f32 	%f169, [%r460+-752];
	ld.shared.f32 	%f170, [%r460+-368];
	ld.shared.f32 	%f171, [%r460+16];
	ld.shared.f32 	%f172, [%r460+400];
	ld.shared.f32 	%f173, [%r460+784];
	ld.shared.f32 	%f174, [%r460+1168];
	ld.shared.f32 	%f175, [%r460+-1516];
	ld.shared.f32 	%f176, [%r460+-1132];
	ld.shared.f32 	%f177, [%r460+-748];
	ld.shared.f32 	%f178, [%r460+-364];
	ld.shared.f32 	%f179, [%r460+20];
	ld.shared.f32 	%f180, [%r460+404];
	ld.shared.f32 	%f181, [%r460+788];
	ld.shared.f32 	%f182, [%r460+1172];
	fma.rn.f32 	%f183, %f127, %f135, %f328;
	fma.rn.f32 	%f184, %f127, %f136, %f326;
	fma.rn.f32 	%f185, %f127, %f137, %f324;
	fma.rn.f32 	%f186, %f127, %f138, %f322;
	fma.rn.f32 	%f187, %f127, %f139, %f320;
	fma.rn.f32 	%f188, %f127, %f140, %f318;
	fma.rn.f32 	%f189, %f127, %f141, %f316;
	fma.rn.f32 	%f190, %f127, %f142, %f314;
	fma.rn.f32 	%f191, %f128, %f135, %f327;
	fma.rn.f32 	%f192, %f128, %f136, %f325;
	fma.rn.f32 	%f193, %f128, %f137, %f323;
	fma.rn.f32 	%f194, %f128, %f138, %f321;
	fma.rn.f32 	%f195, %f128, %f139, %f319;
	fma.rn.f32 	%f196, %f128, %f140, %f317;
	fma.rn.f32 	%f197, %f128, %f141, %f315;
	fma.rn.f32 	%f198, %f128, %f142, %f313;
	fma.rn.f32 	%f199, %f128, %f143, %f183;
	fma.rn.f32 	%f200, %f128, %f144, %f184;
	fma.rn.f32 	%f201, %f128, %f145, %f185;
	fma.rn.f32 	%f202, %f128, %f146, %f186;
	fma.rn.f32 	%f203, %f128, %f147, %f187;
	fma.rn.f32 	%f204, %f128, %f148, %f188;
	fma.rn.f32 	%f205, %f128, %f149, %f189;
	fma.rn.f32 	%f206, %f128, %f150, %f190;
	fma.rn.f32 	%f207, %f129, %f143, %f191;
	fma.rn.f32 	%f208, %f129, %f144, %f192;
	fma.rn.f32 	%f209, %f129, %f145, %f193;
	fma.rn.f32 	%f210, %f129, %f146, %f194;
	fma.rn.f32 	%f211, %f129, %f147, %f195;
	fma.rn.f32 	%f212, %f129, %f148, %f196;
	fma.rn.f32 	%f213, %f129, %f149, %f197;
	fma.rn.f32 	%f214, %f129, %f150, %f198;
	fma.rn.f32 	%f215, %f129, %f151, %f199;
	fma.rn.f32 	%f216, %f129, %f152, %f200;
	fma.rn.f32 	%f217, %f129, %f153, %f201;
	fma.rn.f32 	%f218, %f129, %f154, %f202;
	fma.rn.f32 	%f219, %f129, %f155, %f203;
	fma.rn.f32 	%f220, %f129, %f156, %f204;
	fma.rn.f32 	%f221, %f129, %f157, %f205;
	fma.rn.f32 	%f222, %f129, %f158, %f206;
	fma.rn.f32 	%f223, %f130, %f151, %f207;
	fma.rn.f32 	%f224, %f130, %f152, %f208;
	fma.rn.f32 	%f225, %f130, %f153, %f209;
	fma.rn.f32 	%f226, %f130, %f154, %f210;
	fma.rn.f32 	%f227, %f130, %f155, %f211;
	fma.rn.f32 	%f228, %f130, %f156, %f212;
	fma.rn.f32 	%f229, %f130, %f157, %f213;
	fma.rn.f32 	%f230, %f130, %f158, %f214;
	fma.rn.f32 	%f231, %f131, %f159, %f215;
	fma.rn.f32 	%f232, %f131, %f160, %f216;
	fma.rn.f32 	%f233, %f131, %f161, %f217;
	fma.rn.f32 	%f234, %f131, %f162, %f218;
	fma.rn.f32 	%f235, %f131, %f163, %f219;
	fma.rn.f32 	%f236, %f131, %f164, %f220;
	fma.rn.f32 	%f237, %f131, %f165, %f221;
	fma.rn.f32 	%f238, %f131, %f166, %f222;
	fma.rn.f32 	%f239, %f132, %f159, %f223;
	fma.rn.f32 	%f240, %f132, %f160, %f224;
	fma.rn.f32 	%f241, %f132, %f161, %f225;
	fma.rn.f32 	%f242, %f132, %f162, %f226;
	fma.rn.f32 	%f243, %f132, %f163, %f227;
	fma.rn.f32 	%f244, %f132, %f164, %f228;
	fma.rn.f32 	%f245, %f132, %f165, %f229;
	fma.rn.f32 	%f246, %f132, %f166, %f230;
	fma.rn.f32 	%f247, %f132, %f167, %f231;
	fma.rn.f32 	%f248, %f132, %f168, %f232;
	fma.rn.f32 	%f249, %f132, %f169, %f233;
	fma.rn.f32 	%f250, %f132, %f170, %f234;
	fma.rn.f32 	%f251, %f132, %f171, %f235;
	fma.rn.f32 	%f252, %f132, %f172, %f236;
	fma.rn.f32 	%f253, %f132, %f173, %f237;
	fma.rn.f32 	%f254, %f132, %f174, %f238;
	fma.rn.f32 	%f255, %f133, %f167, %f239;
	fma.rn.f32 	%f256, %f133, %f168, %f240;
	fma.rn.f32 	%f257, %f133, %f169, %f241;
	fma.rn.f32 	%f258, %f133, %f170, %f242;
	fma.rn.f32 	%f259, %f133, %f171, %f243;
	fma.rn.f32 	%f260, %f133, %f172, %f244;
	fma.rn.f32 	%f261, %f133, %f173, %f245;
	fma.rn.f32 	%f262, %f133, %f174, %f246;
	fma.rn.f32 	%f328, %f133, %f175, %f247;
	fma.rn.f32 	%f326, %f133, %f176, %f248;
	fma.rn.f32 	%f324, %f133, %f177, %f249;
	fma.rn.f32 	%f322, %f133, %f178, %f250;
	fma.rn.f32 	%f320, %f133, %f179, %f251;
	fma.rn.f32 	%f318, %f133, %f180, %f252;
	fma.rn.f32 	%f316, %f133, %f181, %f253;
	fma.rn.f32 	%f314, %f133, %f182, %f254;
	fma.rn.f32 	%f327, %f134, %f175, %f255;
	fma.rn.f32 	%f325, %f134, %f176, %f256;
	fma.rn.f32 	%f323, %f134, %f177, %f257;
	fma.rn.f32 	%f321, %f134, %f178, %f258;
	fma.rn.f32 	%f319, %f134, %f179, %f259;
	fma.rn.f32 	%f317, %f134, %f180, %f260;
	fma.rn.f32 	%f315, %f134, %f181, %f261;
	fma.rn.f32 	%f313, %f134, %f182, %f262;
	add.s32 	%r461, %r461, 960;
	add.s32 	%r460, %r460, 24;
	setp.ne.s32 	%p218, %r461, 8160;
	@%p218 bra 	$L__BB0_67;
	add.s32 	%r459, %r459, 1;
	setp.ne.s32 	%p219, %r459, 3;
	@%p219 bra 	$L__BB0_2;
	add.s32 	%r458, %r458, 1;
	setp.ne.s32 	%p220, %r458, 6;
	@%p220 bra 	$L__BB0_1;
	ld.param.u64 	%rd61, [default_function_kernel0_param_2];
	cvta.to.global.u64 	%rd56, %rd61;
	mov.u32 	%r447, %ctaid.z;
	mov.u32 	%r448, %tid.z;
	mul.lo.s32 	%r449, %r448, 784;
	mad.lo.s32 	%r450, %r447, 12544, %r449;
	mov.u32 	%r451, %ctaid.y;
	mad.lo.s32 	%r452, %r451, 112, %r450;
	mov.u32 	%r453, %tid.y;
	mad.lo.s32 	%r454, %r453, 28, %r452;
	mov.u32 	%r455, %tid.x;
	shl.b32 	%r456, %r455, 1;
	add.s32 	%r457, %r454, %r456;
	mul.wide.u32 	%rd57, %r457, 4;
	add.s64 	%rd58, %rd56, %rd57;
	st.global.f32 	[%rd58], %f328;
	st.global.f32 	[%rd58+6272], %f326;
	st.global.f32 	[%rd58+12544], %f324;
	st.global.f32 	[%rd58+18816], %f322;
	st.global.f32 	[%rd58+25088], %f320;
	st.global.f32 	[%rd58+31360], %f318;
	st.global.f32 	[%rd58+37632], %f316;
	st.global.f32 	[%rd58+43904], %f314;
	st.global.f32 	[%rd58+4], %f327;
	st.global.f32 	[%rd58+6276], %f325;
	st.global.f32 	[%rd58+12548], %f323;
	st.global.f32 	[%rd58+18820], %f321;
	st.global.f32 	[%rd58+25092], %f319;
	st.global.f32 	[%rd58+31364], %f317;
	st.global.f32 	[%rd58+37636], %f315;
	st.global.f32 	[%rd58+43908], %f313;
	ret;

}
	// .globl	_Z9transformPfS_
.visible .entry _Z9transformPfS_(
	.param .u64 .ptr .align 1 _Z9transformPfS__param_0,
	.param .u64 .ptr .align 1 _Z9transformPfS__param_1
)
{
	.reg .pred 	%p<7>;
	.reg .b16 	%rs<8>;
	.reg .b32 	%r<43>;
	.reg .b32 	%f<2>;
	.reg .b64 	%rd<9>;

	ld.param.u64 	%rd3, [_Z9transformPfS__param_0];
	ld.param.u64 	%rd4, [_Z9transformPfS__param_1];
	mov.u32 	%r21, %ctaid.x;
	mov.u32 	%r1, %ntid.x;
	mov.u32 	%r22, %tid.x;
	mad.lo.s32 	%r38, %r21, %r1, %r22;
	setp.gt.u32 	%p1, %r38, 75263;
	@%p1 bra 	$L__BB1_9;
	mov.u32 	%r23, %nctaid.x;
	mul.lo.s32 	%r3, %r23, %r1;
	cvta.to.global.u64 	%rd1, %rd3;
	cvta.to.global.u64 	%rd2, %rd4;
$L__BB1_2:
	mul.wide.u32 	%rd5, %r38, 4;
	add.s64 	%rd6, %rd1, %rd5;
	ld.global.f32 	%f1, [%rd6];
	mul.hi.u32 	%r24, %r38, 1402438301;
	shr.u32 	%r25, %r24, 8;
	mul.lo.s32 	%r26, %r25, 784;
	sub.s32 	%r27, %r38, %r26;
	cvt.u16.u32 	%rs1, %r27;
	mul.hi.u16 	%rs2, %rs1, 2341;
	cvt.u32.u16 	%r5, %rs2;
	add.s32 	%r28, %r5, 1;
	mul.lo.s16 	%rs3, %rs2, 28;
	sub.s16 	%rs4, %rs1, %rs3;
	add.s16 	%rs5, %rs4, 1;
	cvt.u32.u16 	%r6, %rs5;
	shr.u32 	%r29, %r28, 2;
	min.u32 	%r39, %r29, 6;
	mad.lo.s16 	%rs6, %rs4, 86, 86;
	shr.u16 	%rs7, %rs6, 8;
	cvt.u32.u16 	%r8, %rs7;
	mul.wide.u16 	%r30, %rs7, 27;
	mad.lo.s32 	%r31, %r25, 2100, %r30;
	mul.wide.u16 	%r32, %rs2, 5;
	add.s32 	%r33, %r31, %r32;
	add.s32 	%r9, %r33, %r6;
	mul.wide.u16 	%r10, %rs7, 3;
$L__BB1_3:
	shl.b32 	%r34, %r39, 2;
	add.s32 	%r35, %r34, 5;
	setp.le.u32 	%p2, %r35, %r5;
	@%p2 bra 	$L__BB1_8;
	mad.lo.s32 	%r41, %r39, 280, %r9;
	mov.u32 	%r40, %r10;
	mov.u32 	%r42, %r8;
$L__BB1_5:
	add.s32 	%r16, %r40, -3;
	add.s32 	%r36, %r40, 5;
	setp.le.u32 	%p3, %r36, %r6;
	@%p3 bra 	$L__BB1_7;
	add.s32 	%r37, %r41, 5;
	mul.wide.u32 	%rd7, %r37, 4;
	add.s64 	%rd8, %rd2, %rd7;
	st.global.f32 	[%rd8], %f1;
	setp.gt.s32 	%p4, %r42, 0;
	add.s32 	%r42, %r42, -1;
	add.s32 	%r41, %r41, -27;
	mov.u32 	%r40, %r16;
	@%p4 bra 	$L__BB1_5;
$L__BB1_7:
	add.s32 	%r19, %r39, -1;
	setp.gt.s32 	%p5, %r39, 0;
	mov.u32 	%r39, %r19;
	@%p5 bra 	$L__BB1_3;
$L__BB1_8:
	add.s32 	%r38, %r38, %r3;
	setp.lt.u32 	%p6, %r38, 75264;
	@%p6 bra 	$L__BB1_2;
$L__BB1_9:
	ret;

}
	// .globl	_Z6conv2dPfPKfS_
.visible .entry _Z6conv2dPfPKfS_(
	.param .u64 .ptr .align 1 _Z6conv2dPfPKfS__param_0,
	.param .u64 .ptr .align 1 _Z6conv2dPfPKfS__param_1,
	.param .u64 .ptr .align 1 _Z6conv2dPfPKfS__param_2
)
{
	.reg .pred 	%p<16>;
	.reg .b32 	%r<65>;
	.reg .b32 	%f<333>;
	.reg .b64 	%rd<66>;
	// demoted variable
	.shared .align 4 .b8 _ZZ6conv2dPfPKfS_E5input[1920];
	ld.param.u64 	%rd7, [_Z6conv2dPfPKfS__param_0];
	mov.u32 	%r20, %ctaid.x;
	mul.hi.u32 	%r21, %r20, -368140053;
	shr.u32 	%r22, %r21, 6;
	mad.lo.s32 	%r1, %r22, -70, %r20;
	mul.hi.u32 	%r23, %r1, -858993459;
	shr.u32 	%r24, %r23, 3;
	mul.lo.s32 	%r25, %r24, 10;
	sub.s32 	%r2, %r1, %r25;
	mov.u32 	%r3, %tid.x;
	shr.u32 	%r63, %r3, 5;
	and.b32  	%r5, %r3, 31;
	shl.b32 	%r6, %r22, 4;
	setp.gt.u32 	%p2, %r3, 511;
	add.s32 	%r62, %r63, %r6;
	setp.gt.u32 	%p3, %r62, 95;
	or.pred  	%p4, %p2, %p3;
	@%p4 bra 	$L__BB2_5;
	mad.lo.s32 	%r8, %r1, 30, %r5;
	mov.u32 	%r27, %ntid.x;
	shr.u32 	%r9, %r27, 5;
	cvta.to.global.u64 	%rd1, %rd7;
$L__BB2_2:
	setp.gt.u32 	%p5, %r5, 29;
	@%p5 bra 	$L__BB2_4;
	mad.lo.s32 	%r28, %r62, 2100, %r8;
	mul.wide.u32 	%rd10, %r28, 4;
	add.s64 	%rd11, %rd1, %rd10;
	ld.global.nc.f32 	%f25, [%rd11];
	mad.lo.s32 	%r29, %r63, 30, %r5;
	shl.b32 	%r30, %r29, 2;
	mov.u32 	%r31, _ZZ6conv2dPfPKfS_E5input;
	add.s32 	%r32, %r31, %r30;
	st.shared.f32 	[%r32], %f25;
$L__BB2_4:
	add.s32 	%r63, %r63, %r9;
	setp.lt.u32 	%p6, %r63, 16;
	add.s32 	%r62, %r63, %r6;
	setp.lt.u32 	%p7, %r62, 96;
	and.pred  	%p8, %p6, %p7;
	@%p8 bra 	$L__BB2_2;
$L__BB2_5:
	bar.sync 	0;
	mov.b32 	%r64, 0;
	mov.f32 	%f321, 0f00000000;
	mov.u32 	%r45, _ZZ6conv2dPfPKfS_E5input;
	mov.f32 	%f322, %f321;
	mov.f32 	%f323, %f321;
	mov.f32 	%f324, %f321;
	mov.f32 	%f325, %f321;
	mov.f32 	%f326, %f321;
	mov.f32 	%f327, %f321;
	mov.f32 	%f328, %f321;
	mov.f32 	%f329, %f321;
	mov.f32 	%f330, %f321;
	mov.f32 	%f331, %f321;
	mov.f32 	%f332, %f321;
$L__BB2_6:
	.pragma "nounroll";
	ld.param.u64 	%rd64, [_Z6conv2dPfPKfS__param_1];
	add.s32 	%r35, %r64, %r6;
	mad.lo.s32 	%r36, %r35, 576, %r3;
	cvta.to.global.u64 	%rd12, %rd64;
	mul.wide.u32 	%rd13, %r36, 4;
	add.s64 	%rd14, %rd12, %rd13;
	ld.global.nc.f32 	%f27, [%rd14];
	add.s32 	%r37, %r36, 64;
	mul.wide.u32 	%rd15, %r37, 4;
	add.s64 	%rd16, %rd12, %rd15;
	ld.global.nc.f32 	%f28, [%rd16];
	add.s32 	%r38, %r36, 128;
	mul.wide.u32 	%rd17, %r38, 4;
	add.s64 	%rd18, %rd12, %rd17;
	ld.global.nc.f32 	%f29, [%rd18];
	add.s32 	%r39, %r36, 192;
	mul.wide.u32 	%rd19, %r39, 4;
	add.s64 	%rd20, %rd12, %rd19;
	ld.global.nc.f32 	%f30, [%rd20];
	add.s32 	%r40, %r36, 256;
	mul.wide.u32 	%rd21, %r40, 4;
	add.s64 	%rd22, %rd12, %rd21;
	ld.global.nc.f32 	%f31, [%rd22];
	add.s32 	%r41, %r36, 320;
	mul.wide.u32 	%rd23, %r41, 4;
	add.s64 	%rd24, %rd12, %rd23;
	ld.global.nc.f32 	%f32, [%rd24];
	add.s32 	%r42, %r36, 384;
	mul.wide.u32 	%rd25, %r42, 4;
	add.s64 	%rd26, %rd12, %rd25;
	ld.global.nc.f32 	%f33, [%rd26];
	add.s32 	%r43, %r36, 448;
	mul.wide.u32 	%rd27, %r43, 4;
	add.s64 	%rd28, %rd12, %rd27;
	ld.global.nc.f32 	%f34, [%rd28];
	add.s32 	%r44, %r36, 512;
	mul.wide.u32 	%rd29, %r44, 4;
	add.s64 	%rd30, %rd12, %rd29;
	ld.global.nc.f32 	%f35, [%rd30];
	mad.lo.s32 	%r46, %r64, 120, %r45;
	ld.shared.f32 	%f36, [%r46];
	fma.rn.f32 	%f37, %f36, %f27, %f332;
	ld.shared.f32 	%f38, [%r46+4];
	fma.rn.f32 	%f39, %f38, %f27, %f331;
	fma.rn.f32 	%f40, %f38, %f28, %f37;
	ld.shared.f32 	%f41, [%r46+8];
	fma.rn.f32 	%f42, %f41, %f27, %f330;
	fma.rn.f32 	%f43, %f41, %f28, %f39;
	fma.rn.f32 	%f44, %f41, %f29, %f40;
	ld.shared.f32 	%f45, [%r46+12];
	fma.rn.f32 	%f46, %f45, %f28, %f42;
	fma.rn.f32 	%f47, %f45, %f29, %f43;
	ld.shared.f32 	%f48, [%r46+16];
	fma.rn.f32 	%f49, %f48, %f29, %f46;
	ld.shared.f32 	%f50, [%r46+20];
	fma.rn.f32 	%f51, %f50, %f27, %f329;
	fma.rn.f32 	%f52, %f50, %f30, %f44;
	ld.shared.f32 	%f53, [%r46+24];
	fma.rn.f32 	%f54, %f53, %f27, %f328;
	fma.rn.f32 	%f55, %f53, %f28, %f51;
	fma.rn.f32 	%f56, %f53, %f30, %f47;
	fma.rn.f32 	%f57, %f53, %f31, %f52;
	ld.shared.f32 	%f58, [%r46+28];
	fma.rn.f32 	%f59, %f58, %f27, %f327;
	fma.rn.f32 	%f60, %f58, %f28, %f54;
	fma.rn.f32 	%f61, %f58, %f29, %f55;
	fma.rn.f32 	%f62, %f58, %f30, %f49;
	fma.rn.f32 	%f63, %f58, %f31, %f56;
	fma.rn.f32 	%f64, %f58, %f32, %f57;
	ld.shared.f32 	%f65, [%r46+32];
	fma.rn.f32 	%f66, %f65, %f28, %f59;
	fma.rn.f32 	%f67, %f65, %f29, %f60;
	fma.rn.f32 	%f68, %f65, %f31, %f62;
	fma.rn.f32 	%f69, %f65, %f32, %f63;
	ld.shared.f32 	%f70, [%r46+36];
	fma.rn.f32 	%f71, %f70, %f29, %f66;
	fma.rn.f32 	%f72, %f70, %f32, %f68;
	ld.shared.f32 	%f73, [%r46+40];
	fma.rn.f32 	%f74, %f73, %f27, %f326;
	fma.rn.f32 	%f75, %f73, %f30, %f61;
	fma.rn.f32 	%f76, %f73, %f33, %f64;
	ld.shared.f32 	%f77, [%r46+44];
	fma.rn.f32 	%f78, %f77, %f27, %f325;
	fma.rn.f32 	%f79, %f77, %f28, %f74;
	fma.rn.f32 	%f80, %f77, %f30, %f67;
	fma.rn.f32 	%f81, %f77, %f31, %f75;
	fma.rn.f32 	%f82, %f77, %f33, %f69;
	fma.rn.f32 	%f83, %f77, %f34, %f76;
	ld.shared.f32 	%f84, [%r46+48];
	fma.rn.f32 	%f85, %f84, %f27, %f324;
	fma.rn.f32 	%f86, %f84, %f28, %f78;
	fma.rn.f32 	%f87, %f84, %f29, %f79;
	fma.rn.f32 	%f88, %f84, %f30, %f71;
	fma.rn.f32 	%f89, %f84, %f31, %f80;
	fma.rn.f32 	%f90, %f84, %f32, %f81;
	fma.rn.f32 	%f91, %f84, %f33, %f72;
	fma.rn.f32 	%f92, %f84, %f34, %f82;
	fma.rn.f32 	%f93, %f84, %f35, %f83;
	ld.shared.f32 	%f94, [%r46+52];
	fma.rn.f32 	%f95, %f94, %f28, %f85;
	fma.rn.f32 	%f96, %f94, %f29, %f86;
	fma.rn.f32 	%f97, %f94, %f31, %f88;
	fma.rn.f32 	%f98, %f94, %f32, %f89;
	fma.rn.f32 	%f99, %f94, %f34, %f91;
	fma.rn.f32 	%f100, %f94, %f35, %f92;
	ld.shared.f32 	%f101, [%r46+56];
	fma.rn.f32 	%f102, %f101, %f29, %f95;
	fma.rn.f32 	%f103, %f101, %f32, %f97;
	fma.rn.f32 	%f104, %f101, %f35, %f99;
	ld.shared.f32 	%f105, [%r46+60];
	fma.rn.f32 	%f106, %f105, %f27, %f323;
	fma.rn.f32 	%f107, %f105, %f30, %f87;
	fma.rn.f32 	%f108, %f105, %f33, %f90;
	ld.shared.f32 	%f109, [%r46+64];
	fma.rn.f32 	%f110, %f109, %f27, %f322;
	fma.rn.f32 	%f111, %f109, %f28, %f106;
	fma.rn.f32 	%f112, %f109, %f30, %f96;
	fma.rn.f32 	%f113, %f109, %f31, %f107;
	fma.rn.f32 	%f114, %f109, %f33, %f98;
	fma.rn.f32 	%f115, %f109, %f34, %f108;
	ld.shared.f32 	%f116, [%r46+68];
	fma.rn.f32 	%f117, %f116, %f27, %f321;
	fma.rn.f32 	%f118, %f116, %f28, %f110;
	fma.rn.f32 	%f119, %f116, %f29, %f111;
	fma.rn.f32 	%f120, %f116, %f30, %f102;
	fma.rn.f32 	%f121, %f116, %f31, %f112;
	fma.rn.f32 	%f122, %f116, %f32, %f113;
	fma.rn.f32 	%f123, %f116, %f33, %f103;
	fma.rn.f32 	%f124, %f116, %f34, %f114;
	fma.rn.f32 	%f125, %f116, %f35, %f115;
	ld.shared.f32 	%f126, [%r46+72];
	fma.rn.f32 	%f127, %f126, %f28, %f117;
	fma.rn.f32 	%f128, %f126, %f29, %f118;
	fma.rn.f32 	%f129, %f126, %f31, %f120;
	fma.rn.f32 	%f130, %f126, %f32, %f121;
	fma.rn.f32 	%f131, %f126, %f34, %f123;
	fma.rn.f32 	%f132, %f126, %f35, %f124;
	ld.shared.f32 	%f133, [%r46+76];
	fma.rn.f32 	%f134, %f133, %f29, %f127;
	fma.rn.f32 	%f135, %f133, %f32, %f129;
	fma.rn.f32 	%f136, %f133, %f35, %f131;
	ld.shared.f32 	%f137, [%r46+80];
	fma.rn.f32 	%f138, %f137, %f30, %f119;
	fma.rn.f32 	%f139, %f137, %f33, %f122;
	ld.shared.f32 	%f140, [%r46+84];
	fma.rn.f32 	%f141, %f140, %f30, %f128;
	fma.rn.f32 	%f142, %f140, %f31, %f138;
	fma.rn.f32 	%f143, %f140, %f33, %f130;
	fma.rn.f32 	%f144, %f140, %f34, %f139;
	ld.shared.f32 	%f145, [%r46+88];
	fma.rn.f32 	%f146, %f145, %f30, %f134;
	fma.rn.f32 	%f147, %f145, %f31, %f141;
	fma.rn.f32 	%f148, %f145, %f32, %f142;
	fma.rn.f32 	%f149, %f145, %f33, %f135;
	fma.rn.f32 	%f150, %f145, %f34, %f143;
	fma.rn.f32 	%f151, %f145, %f35, %f144;
	ld.shared.f32 	%f152, [%r46+92];
	fma.rn.f32 	%f153, %f152, %f31, %f146;
	fma.rn.f32 	%f154, %f152, %f32, %f147;
	fma.rn.f32 	%f155, %f152, %f34, %f149;
	fma.rn.f32 	%f156, %f152, %f35, %f150;
	ld.shared.f32 	%f157, [%r46+96];
	fma.rn.f32 	%f158, %f157, %f32, %f153;
	fma.rn.f32 	%f159, %f157, %f35, %f155;
	ld.shared.f32 	%f160, [%r46+100];
	fma.rn.f32 	%f161, %f160, %f33, %f148;
	ld.shared.f32 	%f162, [%r46+104];
	fma.rn.f32 	%f163, %f162, %f33, %f154;
	fma.rn.f32 	%f164, %f162, %f34, %f161;
	ld.shared.f32 	%f165, [%r46+108];
	fma.rn.f32 	%f166, %f165, %f33, %f158;
	fma.rn.f32 	%f167, %f165, %f34, %f163;
	fma.rn.f32 	%f168, %f165, %f35, %f164;
	ld.shared.f32 	%f169, [%r46+112];
	fma.rn.f32 	%f170, %f169, %f34, %f166;
	fma.rn.f32 	%f171, %f169, %f35, %f167;
	ld.shared.f32 	%f172, [%r46+116];
	fma.rn.f32 	%f173, %f172, %f35, %f170;
	add.s32 	%r47, %r36, 576;
	mul.wide.u32 	%rd31, %r47, 4;
	add.s64 	%rd32, %rd12, %rd31;
	ld.global.nc.f32 	%f174, [%rd32];
	add.s32 	%r48, %r36, 640;
	mul.wide.u32 	%rd33, %r48, 4;
	add.s64 	%rd34, %rd12, %rd33;
	ld.global.nc.f32 	%f175, [%rd34];
	add.s32 	%r49, %r36, 704;
	mul.wide.u32 	%rd35, %r49, 4;
	add.s64 	%rd36, %rd12, %rd35;
	ld.global.nc.f32 	%f176, [%rd36];
	add.s32 	%r50, %r36, 768;
	mul.wide.u32 	%rd37, %r50, 4;
	add.s64 	%rd38, %rd12, %rd37;
	ld.global.nc.f32 	%f177, [%rd38];
	add.s32 	%r51, %r36, 832;
	mul.wide.u32 	%rd39, %r51, 4;
	add.s64 	%rd40, %rd12, %rd39;
	ld.global.nc.f32 	%f178, [%rd40];
	add.s32 	%r52, %r36, 896;
	mul.wide.u32 	%rd41, %r52, 4;
	add.s64 	%rd42, %rd12, %rd41;
	ld.global.nc.f32 	%f179, [%rd42];
	add.s32 	%r53, %r36, 960;
	mul.wide.u32 	%rd43, %r53, 4;
	add.s64 	%rd44, %rd12, %rd43;
	ld.global.nc.f32 	%f180, [%rd44];
	add.s32 	%r54, %r36, 1024;
	mul.wide.u32 	%rd45, %r54, 4;
	add.s64 	%rd46, %rd12, %rd45;
	ld.global.nc.f32 	%f181, [%rd46];
	add.s32 	%r55, %r36, 1088;
	mul.wide.u32 	%rd47, %r55, 4;
	add.s64 	%rd48, %rd12, %rd47;
	ld.global.nc.f32 	%f182, [%rd48];
	ld.shared.f32 	%f183, [%r46+120];
	fma.rn.f32 	%f184, %f183, %f174, %f93;
	ld.shared.f32 	%f185, [%r46+124];
	fma.rn.f32 	%f186, %f185, %f174, %f100;
	fma.rn.f32 	%f187, %f185, %f175, %f184;
	ld.shared.f32 	%f188, [%r46+128];
	fma.rn.f32 	%f189, %f188, %f174, %f104;
	fma.rn.f32 	%f190, %f188, %f175, %f186;
	fma.rn.f32 	%f191, %f188, %f176, %f187;
	ld.shared.f32 	%f192, [%r46+132];
	fma.rn.f32 	%f193, %f192, %f175, %f189;
	fma.rn.f32 	%f194, %f192, %f176, %f190;
	ld.shared.f32 	%f195, [%r46+136];
	fma.rn.f32 	%f196, %f195, %f176, %f193;
	ld.shared.f32 	%f197, [%r46+140];
	fma.rn.f32 	%f198, %f197, %f174, %f125;
	fma.rn.f32 	%f199, %f197, %f177, %f191;
	ld.shared.f32 	%f200, [%r46+144];
	fma.rn.f32 	%f201, %f200, %f174, %f132;
	fma.rn.f32 	%f202, %f200, %f175, %f198;
	fma.rn.f32 	%f203, %f200, %f177, %f194;
	fma.rn.f32 	%f204, %f200, %f178, %f199;
	ld.shared.f32 	%f205, [%r46+148];
	fma.rn.f32 	%f206, %f205, %f174, %f136;
	fma.rn.f32 	%f207, %f205, %f175, %f201;
	fma.rn.f32 	%f208, %f205, %f176, %f202;
	fma.rn.f32 	%f209, %f205, %f177, %f196;
	fma.rn.f32 	%f210, %f205, %f178, %f203;
	fma.rn.f32 	%f211, %f205, %f179, %f204;
	ld.shared.f32 	%f212, [%r46+152];
	fma.rn.f32 	%f213, %f212, %f175, %f206;
	fma.rn.f32 	%f214, %f212, %f176, %f207;
	fma.rn.f32 	%f215, %f212, %f178, %f209;
	fma.rn.f32 	%f216, %f212, %f179, %f210;
	ld.shared.f32 	%f217, [%r46+156];
	fma.rn.f32 	%f218, %f217, %f176, %f213;
	fma.rn.f32 	%f219, %f217, %f179, %f215;
	ld.shared.f32 	%f220, [%r46+160];
	fma.rn.f32 	%f221, %f220, %f174, %f151;
	fma.rn.f32 	%f222, %f220, %f177, %f208;
	fma.rn.f32 	%f223, %f220, %f180, %f211;
	ld.shared.f32 	%f224, [%r46+164];
	fma.rn.f32 	%f225, %f224, %f174, %f156;
	fma.rn.f32 	%f226, %f224, %f175, %f221;
	fma.rn.f32 	%f227, %f224, %f177, %f214;
	fma.rn.f32 	%f228, %f224, %f178, %f222;
	fma.rn.f32 	%f229, %f224, %f180, %f216;
	fma.rn.f32 	%f230, %f224, %f181, %f223;
	ld.shared.f32 	%f231, [%r46+168];
	fma.rn.f32 	%f232, %f231, %f174, %f159;
	fma.rn.f32 	%f233, %f231, %f175, %f225;
	fma.rn.f32 	%f234, %f231, %f176, %f226;
	fma.rn.f32 	%f235, %f231, %f177, %f218;
	fma.rn.f32 	%f236, %f231, %f178, %f227;
	fma.rn.f32 	%f237, %f231, %f179, %f228;
	fma.rn.f32 	%f238, %f231, %f180, %f219;
	fma.rn.f32 	%f239, %f231, %f181, %f229;
	fma.rn.f32 	%f332, %f231, %f182, %f230;
	ld.shared.f32 	%f240, [%r46+172];
	fma.rn.f32 	%f241, %f240, %f175, %f232;
	fma.rn.f32 	%f242, %f240, %f176, %f233;
	fma.rn.f32 	%f243, %f240, %f178, %f235;
	fma.rn.f32 	%f244, %f240, %f179, %f236;
	fma.rn.f32 	%f245, %f240, %f181, %f238;
	fma.rn.f32 	%f331, %f240, %f182, %f239;
	ld.shared.f32 	%f246, [%r46+176];
	fma.rn.f32 	%f247, %f246, %f176, %f241;
	fma.rn.f32 	%f248, %f246, %f179, %f243;
	fma.rn.f32 	%f330, %f246, %f182, %f245;
	ld.shared.f32 	%f249, [%r46+180];
	fma.rn.f32 	%f250, %f249, %f174, %f168;
	fma.rn.f32 	%f251, %f249, %f177, %f234;
	fma.rn.f32 	%f252, %f249, %f180, %f237;
	ld.shared.f32 	%f253, [%r46+184];
	fma.rn.f32 	%f254, %f253, %f174, %f171;
	fma.rn.f32 	%f255, %f253, %f175, %f250;
	fma.rn.f32 	%f256, %f253, %f177, %f242;
	fma.rn.f32 	%f257, %f253, %f178, %f251;
	fma.rn.f32 	%f258, %f253, %f180, %f244;
	fma.rn.f32 	%f259, %f253, %f181, %f252;
	ld.shared.f32 	%f260, [%r46+188];
	fma.rn.f32 	%f261, %f260, %f174, %f173;
	fma.rn.f32 	%f262, %f260, %f175, %f254;
	fma.rn.f32 	%f263, %f260, %f176, %f255;
	fma.rn.f32 	%f264, %f260, %f177, %f247;
	fma.rn.f32 	%f265, %f260, %f178, %f256;
	fma.rn.f32 	%f266, %f260, %f179, %f257;
	fma.rn.f32 	%f267, %f260, %f180, %f248;
	fma.rn.f32 	%f268, %f260, %f181, %f258;
	fma.rn.f32 	%f329, %f260, %f182, %f259;
	ld.shared.f32 	%f269, [%r46+192];
	fma.rn.f32 	%f270, %f269, %f175, %f261;
	fma.rn.f32 	%f271, %f269, %f176, %f262;
	fma.rn.f32 	%f272, %f269, %f178, %f264;
	fma.rn.f32 	%f273, %f269, %f179, %f265;
	fma.rn.f32 	%f274, %f269, %f181, %f267;
	fma.rn.f32 	%f328, %f269, %f182, %f268;
	ld.shared.f32 	%f275, [%r46+196];
	fma.rn.f32 	%f276, %f275, %f176, %f270;
	fma.rn.f32 	%f277, %f275, %f179, %f272;
	fma.rn.f32 	%f327, %f275, %f182, %f274;
	ld.shared.f32 	%f278, [%r46+200];
	fma.rn.f32 	%f279, %f278, %f177, %f263;
	fma.rn.f32 	%f280, %f278, %f180, %f266;
	ld.shared.f32 	%f281, [%r46+204];
	fma.rn.f32 	%f282, %f281, %f177, %f271;
	fma.rn.f32 	%f283, %f281, %f178, %f279;
	fma.rn.f32 	%f284, %f281, %f180, %f273;
	fma.rn.f32 	%f285, %f281, %f181, %f280;
	ld.shared.f32 	%f286, [%r46+208];
	fma.rn.f32 	%f287, %f286, %f177, %f276;
	fma.rn.f32 	%f288, %f286, %f178, %f282;
	fma.rn.f32 	%f289, %f286, %f179, %f283;
	fma.rn.f32 	%f290, %f286, %f180, %f277;
	fma.rn.f32 	%f291, %f286, %f181, %f284;
	fma.rn.f32 	%f326, %f286, %f182, %f285;
	ld.shared.f32 	%f292, [%r46+212];
	fma.rn.f32 	%f293, %f292, %f178, %f287;
	fma.rn.f32 	%f294, %f292, %f179, %f288;
	fma.rn.f32 	%f295, %f292, %f181, %f290;
	fma.rn.f32 	%f325, %f292, %f182, %f291;
	ld.shared.f32 	%f296, [%r46+216];
	fma.rn.f32 	%f297, %f296, %f179, %f293;
	fma.rn.f32 	%f324, %f296, %f182, %f295;
	ld.shared.f32 	%f298, [%r46+220];
	fma.rn.f32 	%f299, %f298, %f180, %f289;
	ld.shared.f32 	%f300, [%r46+224];
	fma.rn.f32 	%f301, %f300, %f180, %f294;
	fma.rn.f32 	%f302, %f300, %f181, %f299;
	ld.shared.f32 	%f303, [%r46+228];
	fma.rn.f32 	%f304, %f303, %f180, %f297;
	fma.rn.f32 	%f305, %f303, %f181, %f301;
	fma.rn.f32 	%f323, %f303, %f182, %f302;
	ld.shared.f32 	%f306, [%r46+232];
	fma.rn.f32 	%f307, %f306, %f181, %f304;
	fma.rn.f32 	%f322, %f306, %f182, %f305;
	ld.shared.f32 	%f308, [%r46+236];
	fma.rn.f32 	%f321, %f308, %f182, %f307;
	add.s32 	%r64, %r64, 2;
	setp.ne.s32 	%p9, %r64, 16;
	@%p9 bra 	$L__BB2_6;
	ld.param.u64 	%rd65, [_Z6conv2dPfPKfS__param_2];
	cvta.to.global.u64 	%rd2, %rd65;
	mul.lo.s32 	%r16, %r2, 3;
	mul.lo.s32 	%r17, %r3, 784;
	setp.gt.u32 	%p10, %r1, 69;
	mul.hi.u32 	%r56, %r1, -858993459;
	shr.u32 	%r57, %r56, 3;
	mul.lo.s32 	%r18, %r57, 112;
	add.s32 	%r19, %r18, %r17;
	@%p10 bra 	$L__BB2_9;
	add.s32 	%r58, %r19, %r16;
	mul.wide.u32 	%rd49, %r58, 4;
	add.s64 	%rd50, %rd2, %rd49;
	atom.global.add.f32 	%f309, [%rd50], %f332;
$L__BB2_9:
	setp.gt.u32 	%p11, %r1, 69;
	setp.gt.u32 	%p12, %r2, 8;
	or.pred  	%p1, %p11, %p12;
	@%p1 bra 	$L__BB2_11;
	add.s32 	%r59, %r19, %r16;
	mul.wide.u32 	%rd51, %r59, 4;
	add.s64 	%rd52, %rd2, %rd51;
	atom.global.add.f32 	%f310, [%rd52+4], %f331;
	atom.global.add.f32 	%f311, [%rd52+8], %f330;
$L__BB2_11:
	setp.gt.u32 	%p13, %r1, 69;
	cvt.u64.u32 	%rd53, %r17;
	cvt.u64.u32 	%rd54, %r18;
	cvt.u64.u32 	%rd55, %r16;
	add.s64 	%rd3, %rd54, %rd53;
	add.s64 	%rd56, %rd3, %rd55;
	shl.b64 	%rd57, %rd56, 2;
	add.s64 	%rd4, %rd2, %rd57;
	@%p13 bra 	$L__BB2_13;
	atom.global.add.f32 	%f312, [%rd4+112], %f329;
$L__BB2_13:
	add.s32 	%r60, %r16, 1;
	cvt.u64.u32 	%rd58, %r60;
	add.s64 	%rd59, %rd3, %rd58;
	shl.b64 	%rd60, %rd59, 2;
	add.s64 	%rd5, %rd2, %rd60;
	add.s32 	%r61, %r16, 2;
	cvt.u64.u32 	%rd61, %r61;
	add.s64 	%rd62, %rd3, %rd61;
	shl.b64 	%rd63, %rd62, 2;
	add.s64 	%rd6, %rd2, %rd63;
	@%p1 bra 	$L__BB2_15;
	atom.global.add.f32 	%f313, [%rd5+112], %f328;
	atom.global.add.f32 	%f314, [%rd6+112], %f327;
$L__BB2_15:
	setp.gt.u32 	%p14, %r1, 69;
	@%p14 bra 	$L__BB2_17;
	atom.global.add.f32 	%f315, [%rd4+224], %f326;
$L__BB2_17:
	@%p1 bra 	$L__BB2_19;
	atom.global.add.f32 	%f316, [%rd5+224], %f325;
	atom.global.add.f32 	%f317, [%rd6+224], %f324;
$L__BB2_19:
	setp.gt.u32 	%p15, %r1, 69;
	@%p15 bra 	$L__BB2_21;
	atom.global.add.f32 	%f318, [%rd4+336], %f323;
$L__BB2_21:
	@%p1 bra 	$L__BB2_23;
	atom.global.add.f32 	%f319, [%rd5+336], %f322;
	atom.global.add.f32 	%f320, [%rd6+336], %f321;
$L__BB2_23:
	ret;

}


// ===== COMPILED SASS (sm_100) =====

	.target	sm_100

	.elftype	@"ET_EXEC"


//--------------------- .note.nv.tkinfo           --------------------------
	.section	.note.nv.tkinfo,"",@"SHT_NOTE"
	.sectionflags	@"SHF_NOTE_NV_TKINFO"
	.tkinfo
        /*0018*/ 	.word	0x00000002
        /*0030*/ 	.string	""
        /*0030*/ 	.string	"ptxas"
        /*0030*/ 	.string	"Cuda compilation tools, release 13.0, V13.0.88"
        /*0030*/ 	.string	"Build cuda_13.0.r13.0/compiler.36424714_0"
        /*0030*/ 	.string	"-arch sm_100 -m 64 "



//--------------------- .note.nv.cuinfo           --------------------------
	.section	.note.nv.cuinfo,"",@"SHT_NOTE"
	.sectionflags	@"SHF_NOTE_NV_CUINFO"
        /*0018*/ 	.short	0x0002
        /*001a*/ 	.short	0x0064
        /*001c*/ 	.short	0x0082
	.zero		2


//--------------------- .nv.info                  --------------------------
	.section	.nv.info,"",@"SHT_CUDA_INFO"
	.align	4


	//----- nvinfo : EIATTR_REGCOUNT
	.align		4
        /*0000*/ 	.byte	0x04, 0x2f
        /*0002*/ 	.short	(.L_1 - .L_0)
	.align		4
.L_0:
        /*0004*/ 	.word	index@(default_function_kernel0)
        /*0008*/ 	.word	0x00000080


	//----- nvinfo : EIATTR_FRAME_SIZE
	.align		4
.L_1:
        /*000c*/ 	.byte	0x04, 0x11
        /*000e*/ 	.short	(.L_3 - .L_2)
	.align		4
.L_2:
        /*0010*/ 	.word	index@(default_function_kernel0)
        /*0014*/ 	.word	0x00000000


	//----- nvinfo : EIATTR_REGCOUNT
	.align		4
.L_3:
        /*0018*/ 	.byte	0x04, 0x2f
        /*001a*/ 	.short	(.L_5 - .L_4)
	.align		4
.L_4:
        /*001c*/ 	.word	index@(_Z9transformPfS_)
        /*0020*/ 	.word	0x00000013


	//----- nvinfo : EIATTR_FRAME_SIZE
	.align		4
.L_5:
        /*0024*/ 	.byte	0x04, 0x11
        /*0026*/ 	.short	(.L_7 - .L_6)
	.align		4
.L_6:
        /*0028*/ 	.word	index@(_Z9transformPfS_)
        /*002c*/ 	.word	0x00000000


	//----- nvinfo : EIATTR_REGCOUNT
	.align		4
.L_7:
        /*0030*/ 	.byte	0x04, 0x2f
        /*0032*/ 	.short	(.L_9 - .L_8)
	.align		4
.L_8:
        /*0034*/ 	.word	index@(_Z6conv2dPfPKfS_)
        /*0038*/ 	.word	0x0000002b


	//----- nvinfo : EIATTR_FRAME_SIZE
	.align		4
.L_9:
        /*003c*/ 	.byte	0x04, 0x11
        /*003e*/ 	.short	(.L_11 - .L_10)
	.align		4
.L_10:
        /*0040*/ 	.word	index@(_Z6conv2dPfPKfS_)
        /*0044*/ 	.word	0x00000000


	//----- nvinfo : EIATTR_MIN_STACK_SIZE
	.align		4
.L_11:
        /*0048*/ 	.byte	0x04, 0x12
        /*004a*/ 	.short	(.L_13 - .L_12)
	.align		4
.L_12:
        /*004c*/ 	.word	index@(_Z6conv2dPfPKfS_)
        /*0050*/ 	.word	0x00000000


	//----- nvinfo : EIATTR_MIN_STACK_SIZE
	.align		4
.L_13:
        /*0054*/ 	.byte	0x04, 0x12
        /*0056*/ 	.short	(.L_15 - .L_14)
	.align		4
.L_14:
        /*0058*/ 	.word	index@(_Z9transformPfS_)
        /*005c*/ 	.word	0x00000000


	//----- nvinfo : EIATTR_MIN_STACK_SIZE
	.align		4
.L_15:
        /*0060*/ 	.byte	0x04, 0x12
        /*0062*/ 	.short	(.L_17 - .L_16)
	.align		4
.L_16:
        /*0064*/ 	.word	index@(default_function_kernel0)
        /*0068*/ 	.word	0x00000000
.L_17:


//--------------------- .nv.compat                --------------------------
	.section	.nv.compat,"",@"SHT_CUDA_COMPAT_INFO"
	.align	4
        /*0000*/ 	.byte	0x02, 0x09, 0x00, 0x00, 0x02, 0x02, 0x01, 0x00, 0x02, 0x05, 0x05, 0x00, 0x03, 0x07, 0x01, 0x01
        /*0010*/ 	.byte	0x02, 0x03, 0x00, 0x00, 0x02, 0x06, 0x01, 0x00, 0x04, 0x0b, 0x08, 0x00, 0x09, 0x00, 0x00, 0x00
        /*0020*/ 	.byte	0x00, 0x00, 0x00, 0x00


//--------------------- .nv.info._Z6conv2dPfPKfS_ --------------------------
	.section	.nv.info._Z6conv2dPfPKfS_,"",@"SHT_CUDA_INFO"
	.sectionflags	@""
	.align	4


	//----- nvinfo : EIATTR_CUDA_API_VERSION
	.align		4
        /*0000*/ 	.byte	0x04, 0x37
        /*0002*/ 	.short	(.L_19 - .L_18)
.L_18:
        /*0004*/ 	.word	0x00000082


	//----- nvinfo : EIATTR_KPARAM_INFO
	.align		4
.L_19:
        /*0008*/ 	.byte	0x04, 0x17
        /*000a*/ 	.short	(.L_21 - .L_20)
.L_20:
        /*000c*/ 	.word	0x00000000
        /*0010*/ 	.short	0x0002
        /*0012*/ 	.short	0x0010
        /*0014*/ 	.byte	0x00, 0xf5, 0x21, 0x00


	//----- nvinfo : EIATTR_KPARAM_INFO
	.align		4
.L_21:
        /*0018*/ 	.byte	0x04, 0x17
        /*001a*/ 	.short	(.L_23 - .L_22)
.L_22:
        /*001c*/ 	.word	0x00000000
        /*0020*/ 	.short	0x0001
        /*0022*/ 	.short	0x0008
        /*0024*/ 	.byte	0x00, 0xf5, 0x21, 0x00


	//----- nvinfo : EIATTR_KPARAM_INFO
	.align		4
.L_23:
        /*0028*/ 	.byte	0x04, 0x17
        /*002a*/ 	.short	(.L_25 - .L_24)
.L_24:
        /*002c*/ 	.word	0x00000000
        /*0030*/ 	.short	0x0000
        /*0032*/ 	.short	0x0000
        /*0034*/ 	.byte	0x00, 0xf5, 0x21, 0x00


	//----- nvinfo : EIATTR_SPARSE_MMA_MASK
	.align		4
.L_25:
        /*0038*/ 	.byte	0x03, 0x50
        /*003a*/ 	.short	0x0000


	//----- nvinfo : EIATTR_MAXREG_COUNT
	.align		4
        /*003c*/ 	.byte	0x03, 0x1b
        /*003e*/ 	.short	0x00ff


	//----- nvinfo : EIATTR_NUM_BARRIERS
	.align		4
        /*0040*/ 	.byte	0x02, 0x4c
        /*0042*/ 	.byte	0x01
	.zero		1


	//----- nvinfo : EIATTR_MERCURY_ISA_VERSION
	.align		4
        /*0044*/ 	.byte	0x03, 0x5f
        /*0046*/ 	.short	0x0101


	//----- nvinfo : EIATTR_VRC_CTA_INIT_COUNT
	.align		4
        /*0048*/ 	.byte	0x02, 0x4a
	.zero		1
	.zero		1


	//----- nvinfo : EIATTR_EXIT_INSTR_OFFSETS
	.align		4
        /*004c*/ 	.byte	0x04, 0x1c
        /*004e*/ 	.short	(.L_27 - .L_26)


	//   ....[0]....
.L_26:
        /*0050*/ 	.word	0x000018c0


	//   ....[1]....
        /*0054*/ 	.word	0x000018f0


	//----- nvinfo : EIATTR_CRS_STACK_SIZE
	.align		4
.L_27:
        /*0058*/ 	.byte	0x04, 0x1e
        /*005a*/ 	.short	(.L_29 - .L_28)
.L_28:
        /*005c*/ 	.word	0x00000000


	//----- nvinfo : EIATTR_CBANK_PARAM_SIZE
	.align		4
.L_29:
        /*0060*/ 	.byte	0x03, 0x19
        /*0062*/ 	.short	0x0018


	//----- nvinfo : EIATTR_PARAM_CBANK
	.align		4
        /*0064*/ 	.byte	0x04, 0x0a
        /*0066*/ 	.short	(.L_31 - .L_30)
	.align		4
.L_30:
        /*0068*/ 	.word	index@(.nv.constant0._Z6conv2dPfPKfS_)
        /*006c*/ 	.short	0x0380
        /*006e*/ 	.short	0x0018


	//----- nvinfo : EIATTR_SW_WAR
	.align		4
.L_31:
        /*0070*/ 	.byte	0x04, 0x36
        /*0072*/ 	.short	(.L_33 - .L_32)
.L_32:
        /*0074*/ 	.word	0x00000008
.L_33:


//--------------------- .nv.info._Z9transformPfS_ --------------------------
	.section	.nv.info._Z9transformPfS_,"",@"SHT_CUDA_INFO"
	.sectionflags	@""
	.align	4


	//----- nvinfo : EIATTR_CUDA_API_VERSION
	.align		4
        /*0000*/ 	.byte	0x04, 0x37
        /*0002*/ 	.short	(.L_35 - .L_34)
.L_34:
        /*0004*/ 	.word	0x00000082


	//----- nvinfo : EIATTR_KPARAM_INFO
	.align		4
.L_35:
        /*0008*/ 	.byte	0x04, 0x17
        /*000a*/ 	.short	(.L_37 - .L_36)
.L_36:
        /*000c*/ 	.word	0x00000000
        /*0010*/ 	.short	0x0001
        /*0012*/ 	.short	0x0008
        /*0014*/ 	.byte	0x00, 0xf5, 0x21, 0x00


	//----- nvinfo : EIATTR_KPARAM_INFO
	.align		4
.L_37:
        /*0018*/ 	.byte	0x04, 0x17
        /*001a*/ 	.short	(.L_39 - .L_38)
.L_38:
        /*001c*/ 	.word	0x00000000
        /*0020*/ 	.short	0x0000
        /*0022*/ 	.short	0x0000
        /*0024*/ 	.byte	0x00, 0xf5, 0x21, 0x00


	//----- nvinfo : EIATTR_SPARSE_MMA_MASK
	.align		4
.L_39:
        /*0028*/ 	.byte	0x03, 0x50
        /*002a*/ 	.short	0x0000


	//----- nvinfo : EIATTR_MAXREG_COUNT
	.align		4
        /*002c*/ 	.byte	0x03, 0x1b
        /*002e*/ 	.short	0x00ff


	//----- nvinfo : EIATTR_MERCURY_ISA_VERSION
	.align		4
        /*0030*/ 	.byte	0x03, 0x5f
        /*0032*/ 	.short	0x0101


	//----- nvinfo : EIATTR_VRC_CTA_INIT_COUNT
	.align		4
        /*0034*/ 	.byte	0x02, 0x4a
	.zero		1
	.zero		1


	//----- nvinfo : EIATTR_EXIT_INSTR_OFFSETS
	.align		4
        /*0038*/ 	.byte	0x04, 0x1c
        /*003a*/ 	.short	(.L_41 - .L_40)


	//   ....[0]....
.L_40:
        /*003c*/ 	.word	0x00000060


	//   ....[1]....
        /*0040*/ 	.word	0x00000440


	//----- nvinfo : EIATTR_CRS_STACK_SIZE
	.align		4
.L_41:
        /*0044*/ 	.byte	0x04, 0x1e
        /*0046*/ 	.short	(.L_43 - .L_42)
.L_42:
        /*0048*/ 	.word	0x00000000


	//----- nvinfo : EIATTR_CBANK_PARAM_SIZE
	.align		4
.L_43:
        /*004c*/ 	.byte	0x03, 0x19
        /*004e*/ 	.short	0x0010


	//----- nvinfo : EIATTR_PARAM_CBANK
	.align		4
        /*0050*/ 	.byte	0x04, 0x0a
        /*0052*/ 	.short	(.L_45 - .L_44)
	.align		4
.L_44:
        /*0054*/ 	.word	index@(.nv.constant0._Z9transformPfS_)
        /*0058*/ 	.short	0x0380
        /*005a*/ 	.short	0x0010


	//----- nvinfo : EIATTR_SW_WAR
	.align		4
.L_45:
        /*005c*/ 	.byte	0x04, 0x36
        /*005e*/ 	.short	(.L_47 - .L_46)
.L_46:
        /*0060*/ 	.word	0x00000008
.L_47:


//--------------------- .nv.info.default_function_kernel0 --------------------------
	.section	.nv.info.default_function_kernel0,"",@"SHT_CUDA_INFO"
	.sectionflags	@""
	.align	4


	//----- nvinfo : EIATTR_CUDA_API_VERSION
	.align		4
        /*0000*/ 	.byte	0x04, 0x37
        /*0002*/ 	.short	(.L_49 - .L_48)
.L_48:
        /*0004*/ 	.word	0x00000082


	//----- nvinfo : EIATTR_KPARAM_INFO
	.align		4
.L_49:
        /*0008*/ 	.byte	0x04, 0x17
        /*000a*/ 	.short	(.L_51 - .L_50)
.L_50:
        /*000c*/ 	.word	0x00000000
        /*0010*/ 	.short	0x0002
        /*0012*/ 	.short	0x0010
        /*0014*/ 	.byte	0x00, 0xf5, 0x21, 0x00


	//----- nvinfo : EIATTR_KPARAM_INFO
	.align		4
.L_51:
        /*0018*/ 	.byte	0x04, 0x17
        /*001a*/ 	.short	(.L_53 - .L_52)
.L_52:
        /*001c*/ 	.word	0x00000000
        /*0020*/ 	.short	0x0001
        /*0022*/ 	.short	0x0008
        /*0024*/ 	.byte	0x00, 0xf5, 0x21, 0x00


	//----- nvinfo : EIATTR_KPARAM_INFO
	.align		4
.L_53:
        /*0028*/ 	.byte	0x04, 0x17
        /*002a*/ 	.short	(.L_55 - .L_54)
.L_54:
        /*002c*/ 	.word	0x00000000
        /*0030*/ 	.short	0x0000
        /*0032*/ 	.short	0x0000
        /*0034*/ 	.byte	0x00, 0xf5, 0x21, 0x00


	//----- nvinfo : EIATTR_SPARSE_MMA_MASK
	.align		4
.L_55:
        /*0038*/ 	.byte	0x03, 0x50
        /*003a*/ 	.short	0x0000


	//----- nvinfo : EIATTR_MAXREG_COUNT
	.align		4
        /*003c*/ 	.byte	0x03, 0x1b
        /*003e*/ 	.short	0x00ff


	//----- nvinfo : EIATTR_NUM_BARRIERS
	.align		4
        /*0040*/ 	.byte	0x02, 0x4c
        /*0042*/ 	.byte	0x01
	.zero		1


	//----- nvinfo : EIATTR_MERCURY_ISA_VERSION
	.align		4
        /*0044*/ 	.byte	0x03, 0x5f
        /*0046*/ 	.short	0x0101


	//----- nvinfo : EIATTR_VRC_CTA_INIT_COUNT
	.align		4
        /*0048*/ 	.byte	0x02, 0x4a
	.zero		1
	.zero		1


	//----- nvinfo : EIATTR_EXIT_INSTR_OFFSETS
	.align		4
        /*004c*/ 	.byte	0x04, 0x1c
        /*004e*/ 	.short	(.L_57 - .L_56)


	//   ....[0]....
.L_56:
        /*0050*/ 	.word	0x00005290


	//----- nvinfo : EIATTR_CRS_STACK_SIZE
	.align		4
.L_57:
        /*0054*/ 	.byte	0x04, 0x1e
        /*0056*/ 	.short	(.L_59 - .L_58)
.L_58:
        /*0058*/ 	.word	0x00000000


	//----- nvinfo : EIATTR_CBANK_PARAM_SIZE
	.align		4
.L_59:
        /*005c*/ 	.byte	0x03, 0x19
        /*005e*/ 	.short	0x0018


	//----- nvinfo : EIATTR_PARAM_CBANK
	.align		4
        /*0060*/ 	.byte	0x04, 0x0a
        /*0062*/ 	.short	(.L_61 - .L_60)
	.align		4
.L_60:
        /*0064*/ 	.word	index@(.nv.constant0.default_function_kernel0)
        /*0068*/ 	.short	0x0380
        /*006a*/ 	.short	0x0018


	//----- nvinfo : EIATTR_SW_WAR
	.align		4
.L_61:
        /*006c*/ 	.byte	0x04, 0x36
        /*006e*/ 	.short	(.L_63 - .L_62)
.L_62:
        /*0070*/ 	.word	0x00000008
.L_63:


//--------------------- .nv.callgraph             --------------------------
	.section	.nv.callgraph,"",@"SHT_CUDA_CALLGRAPH"
	.align	4
	.sectionentsize	8
	.align		4
        /*0000*/ 	.word	0x00000000
	.align		4
        /*0004*/ 	.word	0xffffffff
	.align		4
        /*0008*/ 	.word	0x00000000
	.align		4
        /*000c*/ 	.word	0xfffffffe
	.align		4
        /*0010*/ 	.word	0x00000000
	.align		4
        /*0014*/ 	.word	0xfffffffd
	.align		4
        /*0018*/ 	.word	0x00000000
	.align		4
        /*001c*/ 	.word	0xfffffffc


//--------------------- .text._Z6conv2dPfPKfS_    --------------------------
	.section	.text._Z6conv2dPfPKfS_,"ax",@progbits
	.align	128
        .global         _Z6conv2dPfPKfS_
        .type           _Z6conv2dPfPKfS_,@function
        .size           _Z6conv2dPfPKfS_,(.L_x_72 - _Z6conv2dPfPKfS_)
        .other          _Z6conv2dPfPKfS_,@"STO_CUDA_ENTRY STV_DEFAULT"
_Z6conv2dPfPKfS_:
.text._Z6conv2dPfPKfS_:
[----:B------:R-:W-:Y:S08]  /*0000*/  LDC R1, c[0x0][0x37c] ;  /* 0x0000df00ff017b82 */ /* 0x000ff00000000800 */
[----:B------:R-:W0:Y:S01]  /*0010*/  S2UR UR8, SR_CTAID.X ;  /* 0x00000000000879c3 */ /* 0x000e220000002500 */
[----:B------:R-:W1:Y:S01]  /*0020*/  S2R R0, SR_TID.X ;  /* 0x0000000000007919 */ /* 0x000e620000002100 */
[----:B------:R-:W2:Y:S01]  /*0030*/  LDCU.64 UR10, c[0x0][0x358] ;  /* 0x00006b00ff0a77ac */ /* 0x000ea20008000a00 */
[----:B------:R-:W-:Y:S01]  /*0040*/  BSSY.RECONVERGENT B0, `(.L_x_0) ;  /* 0x0000021000007945 */ /* 0x000fe20003800200 */
[----:B0-----:R-:W-:-:S04]  /*0050*/  UIMAD.WIDE.U32 UR4, UR8, -0x15f15f15, URZ ;  /* 0xea0ea0eb080478a5 */ /* 0x001fc8000f8e00ff */
[----:B------:R-:W-:-:S04]  /*0060*/  USHF.R.U32.HI UR5, URZ, 0x6, UR5 ;  /* 0x00000006ff057899 */ /* 0x000fc80008011605 */
[----:B------:R-:W-:Y:S01]  /*0070*/  UIMAD UR8, UR5, -0x46, UR8 ;  /* 0xffffffba050878a4 */ /* 0x000fe2000f8e0208 */
[----:B-1----:R-:W-:Y:S02]  /*0080*/  SHF.R.U32.HI R2, RZ, 0x5, R0 ;  /* 0x00000005ff027819 */ /* 0x002fe40000011600 */
[----:B------:R-:W-:-:S04]  /*0090*/  MOV R3, UR5 ;  /* 0x0000000500037c02 */ /* 0x000fc80008000f00 */
[----:B------:R-:W-:-:S04]  /*00a0*/  LEA R3, R3, R2, 0x4 ;  /* 0x0000000203037211 */ /* 0x000fc800078e20ff */
[----:B------:R-:W-:-:S04]  /*00b0*/  ISETP.GT.U32.AND P0, PT, R3, 0x5f, PT ;  /* 0x0000005f0300780c */ /* 0x000fc80003f04070 */
[----:B------:R-:W-:-:S13]  /*00c0*/  ISETP.GT.U32.OR P0, PT, R0, 0x1ff, P0 ;  /* 0x000001ff0000780c */ /* 0x000fda0000704470 */
[----:B--2---:R-:W-:Y:S05]  /*00d0*/  @P0 BRA `(.L_x_1) ;  /* 0x00000000005c0947 */ /* 0x004fea0003800000 */
[----:B------:R-:W0:Y:S01]  /*00e0*/  LDC R10, c[0x0][0x360] ;  /* 0x0000d800ff0a7b82 */ /* 0x000e220000000800 */
[----:B------:R-:W-:Y:S02]  /*00f0*/  LOP3.LUT R4, R0, 0x1f, RZ, 0xc0, !PT ;  /* 0x0000001f00047812 */ /* 0x000fe400078ec0ff */
[----:B------:R-:W-:Y:S02]  /*0100*/  MOV R7, UR8 ;  /* 0x0000000800077c02 */ /* 0x000fe40008000f00 */
[----:B------:R-:W-:Y:S02]  /*0110*/  ISETP.GT.U32.AND P0, PT, R4, 0x1d, PT ;  /* 0x0000001d0400780c */ /* 0x000fe40003f04070 */
[----:B------:R-:W-:Y:S01]  /*0120*/  MOV R5, R2 ;  /* 0x0000000200057202 */ /* 0x000fe20000000f00 */
[----:B------:R-:W-:Y:S01]  /*0130*/  IMAD R7, R7, 0x1e, R4 ;  /* 0x0000001e07077824 */ /* 0x000fe200078e0204 */
[----:B------:R-:W-:-:S09]  /*0140*/  MOV R6, R3 ;  /* 0x0000000300067202 */ /* 0x000fd20000000f00 */
.L_x_2:
[----:B-1----:R-:W1:Y:S01]  /*0150*/  @!P0 LDC.64 R2, c[0x0][0x380] ;  /* 0x0000e000ff028b82 */ /* 0x002e620000000a00 */
[----:B------:R-:W-:-:S04]  /*0160*/  @!P0 IMAD R9, R6, 0x834, R7 ;  /* 0x0000083406098824 */ /* 0x000fc800078e0207 */
[----:B-1----:R-:W-:-:S06]  /*0170*/  @!P0 IMAD.WIDE.U32 R2, R9, 0x4, R2 ;  /* 0x0000000409028825 */ /* 0x002fcc00078e0002 */
[----:B------:R-:W2:Y:S01]  /*0180*/  @!P0 LDG.E.CONSTANT R2, desc[UR10][R2.64] ;  /* 0x0000000a02028981 */ /* 0x000ea2000c1e9900 */
[----:B------:R-:W-:Y:S01]  /*0190*/  @!P0 MOV R8, 0x400 ;  /* 0x0000040000088802 */ /* 0x000fe20000000f00 */
[----:B------:R-:W-:Y:S01]  /*01a0*/  @!P0 IMAD R6, R5, 0x1e, R4 ;  /* 0x0000001e05068824 */ /* 0x000fe200078e0204 */
[----:B0-----:R-:W-:Y:S01]  /*01b0*/  LEA.HI R5, R10, R5, RZ, 0x1b ;  /* 0x000000050a057211 */ /* 0x001fe200078fd8ff */
[----:B------:R-:W0:Y:S03]  /*01c0*/  @!P0 S2R R9, SR_CgaCtaId ;  /* 0x0000000000098919 */ /* 0x000e260000008800 */
[----:B------:R-:W-:Y:S02]  /*01d0*/  ISETP.LT.U32.AND P2, PT, R5, 0x10, PT ;  /* 0x000000100500780c */ /* 0x000fe40003f41070 */
[----:B0-----:R-:W-:-:S04]  /*01e0*/  @!P0 LEA R9, R9, R8, 0x18 ;  /* 0x0000000809098211 */ /* 0x001fc800078ec0ff */
[----:B------:R-:W-:Y:S02]  /*01f0*/  @!P0 LEA R9, R6, R9, 0x2 ;  /* 0x0000000906098211 */ /* 0x000fe400078e10ff */
[----:B------:R-:W-:-:S04]  /*0200*/  MOV R6, UR5 ;  /* 0x0000000500067c02 */ /* 0x000fc80008000f00 */
[----:B------:R-:W-:-:S04]  /*0210*/  LEA R6, R6, R5, 0x4 ;  /* 0x0000000506067211 */ /* 0x000fc800078e20ff */
[----:B------:R-:W-:Y:S01]  /*0220*/  ISETP.GE.U32.AND P1, PT, R6, 0x60, PT ;  /* 0x000000600600780c */ /* 0x000fe20003f26070 */
[----:B--2---:R1:W-:-:S12]  /*0230*/  @!P0 STS [R9], R2 ;  /* 0x0000000209008388 */ /* 0x0043d80000000800 */
[----:B------:R-:W-:Y:S05]  /*0240*/  @!P1 BRA P2, `(.L_x_2) ;  /* 0xfffffffc00c09947 */ /* 0x000fea000103ffff */
.L_x_1:
[----:B------:R-:W-:Y:S05]  /*0250*/  BSYNC.RECONVERGENT B0 ;  /* 0x0000000000007941 */ /* 0x000fea0003800200 */
.L_x_0:
[----:B------:R-:W0:Y:S08]  /*0260*/  S2UR UR6, SR_CgaCtaId ;  /* 0x00000000000679c3 */ /* 0x000e300000008800 */
[----:B------:R-:W-:Y:S01]  /*0270*/  BAR.SYNC.DEFER_BLOCKING 0x0 ;  /* 0x0000000000007b1d */ /* 0x000fe20000010000 */
[----:B------:R-:W-:Y:S01]  /*0280*/  HFMA2 R38, -RZ, RZ, 0, 0 ;  /* 0x00000000ff267431 */ /* 0x000fe200000001ff */
[----:B------:R-:W-:Y:S01]  /*0290*/  CS2R R32, SRZ ;  /* 0x0000000000207805 */ /* 0x000fe2000001ff00 */
[----:B------:R-:W-:Y:S01]  /*02a0*/  HFMA2 R19, -RZ, RZ, 0, 0 ;  /* 0x00000000ff137431 */ /* 0x000fe200000001ff */
[----:B------:R-:W-:-:S02]  /*02b0*/  MOV R20, RZ ;  /* 0x000000ff00147202 */ /* 0x000fc40000000f00 */
[----:B------:R-:W-:Y:S01]  /*02c0*/  CS2R R30, SRZ ;  /* 0x00000000001e7805 */ /* 0x000fe2000001ff00 */
[----:B------:R-:W-:Y:S01]  /*02d0*/  UMOV UR4, 0x400 ;  /* 0x0000040000047882 */ /* 0x000fe20000000000 */
[----:B------:R-:W-:Y:S02]  /*02e0*/  CS2R R24, SRZ ;  /* 0x0000000000187805 */ /* 0x000fe4000001ff00 */
[----:B------:R-:W-:Y:S02]  /*02f0*/  CS2R R28, SRZ ;  /* 0x00000000001c7805 */ /* 0x000fe4000001ff00 */
[----:B------:R-:W-:Y:S01]  /*0300*/  MOV R27, RZ ;  /* 0x000000ff001b7202 */ /* 0x000fe20000000f00 */
[----:B0-----:R-:W-:-:S03]  /*0310*/  ULEA UR6, UR6, UR4, 0x18 ;  /* 0x0000000406067291 */ /* 0x001fc6000f8ec0ff */
[----:B------:R-:W-:-:S09]  /*0320*/  UMOV UR4, URZ ;  /* 0x000000ff00047c82 */ /* 0x000fd20008000000 */
.L_x_3:
[----:B------:R-:W0:Y:S01]  /*0330*/  LDC.64 R36, c[0x0][0x388] ;  /* 0x0000e200ff247b82 */ /* 0x000e220000000a00 */
[----:B------:R-:W-:-:S06]  /*0340*/  ULEA UR7, UR5, UR4, 0x4 ;  /* 0x0000000405077291 */ /* 0x000fcc000f8e20ff */
[----:B------:R-:W-:-:S05]  /*0350*/  MOV R3, UR7 ;  /* 0x0000000700037c02 */ /* 0x000fca0008000f00 */
[----:B-1----:R-:W-:-:S05]  /*0360*/  IMAD R2, R3, 0x240, R0 ;  /* 0x0000024003027824 */ /* 0x002fca00078e0200 */
[C---:B------:R-:W-:Y:S02]  /*0370*/  IADD3 R11, PT, PT, R2.reuse, 0x40, RZ ;  /* 0x00000040020b7810 */ /* 0x040fe40007ffe0ff */
[C---:B------:R-:W-:Y:S01]  /*0380*/  IADD3 R9, PT, PT, R2.reuse, 0x80, RZ ;  /* 0x0000008002097810 */ /* 0x040fe20007ffe0ff */
[C---:B0-----:R-:W-:Y:S01]  /*0390*/  IMAD.WIDE.U32 R12, R2.reuse, 0x4, R36 ;  /* 0x00000004020c7825 */ /* 0x041fe200078e0024 */
[----:B------:R-:W-:-:S03]  /*03a0*/  IADD3 R7, PT, PT, R2, 0xc0, RZ ;  /* 0x000000c002077810 */ /* 0x000fc60007ffe0ff */
[--C-:B------:R-:W-:Y:S01]  /*03b0*/  IMAD.WIDE.U32 R10, R11, 0x4, R36.reuse ;  /* 0x000000040b0a7825 */ /* 0x100fe200078e0024 */
[----:B------:R0:W2:Y:S01]  /*03c0*/  LDG.E.CONSTANT R35, desc[UR10][R12.64] ;  /* 0x0000000a0c237981 */ /* 0x0000a2000c1e9900 */
[C---:B------:R-:W-:Y:S02]  /*03d0*/  IADD3 R5, PT, PT, R2.reuse, 0x100, RZ ;  /* 0x0000010002057810 */ /* 0x040fe40007ffe0ff */
[--C-:B------:R-:W-:Y:S01]  /*03e0*/  IMAD.WIDE.U32 R8, R9, 0x4, R36.reuse ;  /* 0x0000000409087825 */ /* 0x100fe200078e0024 */
[----:B------:R-:W3:Y:S03]  /*03f0*/  LDG.E.CONSTANT R21, desc[UR10][R10.64] ;  /* 0x0000000a0a157981 */ /* 0x000ee6000c1e9900 */
[----:B------:R-:W-:Y:S01]  /*0400*/  IMAD.WIDE.U32 R6, R7, 0x4, R36 ;  /* 0x0000000407067825 */ /* 0x000fe200078e0024 */
[----:B------:R-:W4:Y:S01]  /*0410*/  LDG.E.CONSTANT R18, desc[UR10][R8.64] ;  /* 0x0000000a08127981 */ /* 0x000f22000c1e9900 */
[----:B------:R-:W-:-:S02]  /*0420*/  IADD3 R15, PT, PT, R2, 0x140, RZ ;  /* 0x00000140020f7810 */ /* 0x000fc40007ffe0ff */
[----:B------:R-:W-:Y:S01]  /*0430*/  IMAD.WIDE.U32 R4, R5, 0x4, R36 ;  /* 0x0000000405047825 */ /* 0x000fe200078e0024 */
[----:B------:R-:W5:Y:S01]  /*0440*/  LDG.E.CONSTANT R3, desc[UR10][R6.64] ;  /* 0x0000000a06037981 */ /* 0x000f62000c1e9900 */
[----:B0-----:R-:W-:-:S03]  /*0450*/  IADD3 R13, PT, PT, R2, 0x180, RZ ;  /* 0x00000180020d7810 */ /* 0x001fc60007ffe0ff */
[----:B------:R0:W5:Y:S02]  /*0460*/  LDG.E.CONSTANT R17, desc[UR10][R4.64] ;  /* 0x0000000a04117981 */ /* 0x000164000c1e9900 */
[----:B0-----:R-:W-:-:S05]  /*0470*/  IMAD.WIDE.U32 R4, R15, 0x4, R36 ;  /* 0x000000040f047825 */ /* 0x001fca00078e0024 */
[----:B------:R0:W5:Y:S02]  /*0480*/  LDG.E.CONSTANT R16, desc[UR10][R4.64] ;  /* 0x0000000a04107981 */ /* 0x000164000c1e9900 */
[----:B0-----:R-:W-:-:S05]  /*0490*/  IMAD.WIDE.U32 R4, R13, 0x4, R36 ;  /* 0x000000040d047825 */ /* 0x001fca00078e0024 */
[----:B------:R0:W5:Y:S01]  /*04a0*/  LDG.E.CONSTANT R26, desc[UR10][R4.64] ;  /* 0x0000000a041a7981 */ /* 0x000162000c1e9900 */
[C---:B------:R-:W-:Y:S02]  /*04b0*/  IADD3 R9, PT, PT, R2.reuse, 0x1c0, RZ ;  /* 0x000001c002097810 */ /* 0x040fe40007ffe0ff */
[----:B------:R-:W-:-:S03]  /*04c0*/  IADD3 R7, PT, PT, R2, 0x200, RZ ;  /* 0x0000020002077810 */ /* 0x000fc60007ffe0ff */
[----:B0-----:R-:W-:-:S05]  /*04d0*/  IMAD.WIDE.U32 R4, R9, 0x4, R36 ;  /* 0x0000000409047825 */ /* 0x001fca00078e0024 */
[----:B------:R0:W5:Y:S02]  /*04e0*/  LDG.E.CONSTANT R34, desc[UR10][R4.64] ;  /* 0x0000000a04227981 */ /* 0x000164000c1e9900 */
[----:B0-----:R-:W-:-:S05]  /*04f0*/  IMAD.WIDE.U32 R4, R7, 0x4, R36 ;  /* 0x0000000407047825 */ /* 0x001fca00078e0024 */
[----:B------:R0:W5:Y:S01]  /*0500*/  LDG.E.CONSTANT R23, desc[UR10][R4.64] ;  /* 0x0000000a04177981 */ /* 0x000162000c1e9900 */
[----:B------:R-:W-:-:S09]  /*0510*/  UIMAD UR7, UR4, 0x78, UR6 ;  /* 0x00000078040778a4 */ /* 0x000fd2000f8e0206 */
[----:B------:R-:W2:Y:S04]  /*0520*/  LDS.128 R8, [UR7] ;  /* 0x00000007ff087984 */ /* 0x000ea80008000c00 */
[----:B0-----:R-:W0:Y:S04]  /*0530*/  LDS.128 R4, [UR7+0x10] ;  /* 0x00001007ff047984 */ /* 0x001e280008000c00 */
[----:B------:R-:W1:Y:S01]  /*0540*/  LDS.128 R12, [UR7+0x20] ;  /* 0x00002007ff0c7984 */ /* 0x000e620008000c00 */
[----:B------:R-:W-:Y:S01]  /*0550*/  IADD3 R39, PT, PT, R2, 0x2c0, RZ ;  /* 0x000002c002277810 */ /* 0x000fe20007ffe0ff */
[C---:B--2---:R-:W-:Y:S01]  /*0560*/  FFMA R8, R35.reuse, R8, R27 ;  /* 0x0000000823087223 */ /* 0x044fe2000000001b */
[CC--:B------:R-:W-:Y:S01]  /*0570*/  FFMA R28, R35.reuse, R9.reuse, R28 ;  /* 0x00000009231c7223 */ /* 0x0c0fe2000000001c */
[C---:B0-----:R-:W-:Y:S01]  /*0580*/  FFMA R24, R35.reuse, R6, R24 ;  /* 0x0000000623187223 */ /* 0x041fe20000000018 */
[----:B-1----:R-:W-:Y:S01]  /*0590*/  FFMA R30, R35, R14, R30 ;  /* 0x0000000e231e7223 */ /* 0x002fe2000000001e */
[----:B---3--:R-:W-:Y:S01]  /*05a0*/  FFMA R9, R21, R9, R8 ;  /* 0x0000000915097223 */ /* 0x008fe20000000008 */
[-C--:B------:R-:W-:Y:S01]  /*05b0*/  FFMA R8, R35, R10.reuse, R29 ;  /* 0x0000000a23087223 */ /* 0x080fe2000000001d */
[CC--:B------:R-:W-:Y:S01]  /*05c0*/  FFMA R22, R21.reuse, R10.reuse, R28 ;  /* 0x0000000a15167223 */ /* 0x0c0fe2000000001c */
[C---:B------:R-:W-:Y:S01]  /*05d0*/  FFMA R27, R21.reuse, R7, R24 ;  /* 0x00000007151b7223 */ /* 0x040fe20000000018 */
[C---:B----4-:R-:W-:Y:S01]  /*05e0*/  FFMA R10, R18.reuse, R10, R9 ;  /* 0x0000000a120a7223 */ /* 0x050fe20000000009 */
[----:B------:R-:W-:Y:S01]  /*05f0*/  FFMA R9, R21, R11, R8 ;  /* 0x0000000b15097223 */ /* 0x000fe20000000008 */
[----:B------:R-:W-:Y:S01]  /*0600*/  FFMA R8, R35, R5, R25 ;  /* 0x0000000523087223 */ /* 0x000fe20000000019 */
[C---:B------:R-:W-:Y:S01]  /*0610*/  FFMA R22, R18.reuse, R11, R22 ;  /* 0x0000000b12167223 */ /* 0x040fe20000000016 */
[----:B-----5:R-:W-:Y:S01]  /*0620*/  FFMA R10, R3, R5, R10 ;  /* 0x00000005030a7223 */ /* 0x020fe2000000000a */
[C---:B------:R-:W-:Y:S01]  /*0630*/  FFMA R4, R18.reuse, R4, R9 ;  /* 0x0000000412047223 */ /* 0x040fe20000000009 */
[-C--:B------:R-:W-:Y:S01]  /*0640*/  FFMA R5, R21, R6.reuse, R8 ;  /* 0x0000000615057223 */ /* 0x080fe20000000008 */
[-C--:B------:R-:W-:Y:S01]  /*0650*/  FFMA R22, R3, R6.reuse, R22 ;  /* 0x0000000603167223 */ /* 0x080fe20000000016 */
[----:B------:R-:W-:Y:S01]  /*0660*/  FFMA R25, R17, R6, R10 ;  /* 0x0000000611197223 */ /* 0x000fe2000000000a */
[-C--:B------:R-:W-:Y:S01]  /*0670*/  FFMA R6, R35, R7.reuse, R31 ;  /* 0x0000000723067223 */ /* 0x080fe2000000001f */
[-C--:B------:R-:W-:Y:S01]  /*0680*/  FFMA R4, R3, R7.reuse, R4 ;  /* 0x0000000703047223 */ /* 0x080fe20000000004 */
[CC--:B------:R-:W-:Y:S01]  /*0690*/  FFMA R24, R18.reuse, R7.reuse, R5 ;  /* 0x0000000712187223 */ /* 0x0c0fe20000000005 */
[----:B------:R-:W-:Y:S01]  /*06a0*/  FFMA R5, R17, R7, R22 ;  /* 0x0000000711057223 */ /* 0x000fe20000000016 */
[-C--:B------:R-:W-:Y:S01]  /*06b0*/  FFMA R6, R21, R12.reuse, R6 ;  /* 0x0000000c15067223 */ /* 0x080fe20000000006 */
[-C--:B------:R-:W-:Y:S01]  /*06c0*/  FFMA R4, R17, R12.reuse, R4 ;  /* 0x0000000c11047223 */ /* 0x080fe20000000004 */
[----:B------:R-:W0:Y:S01]  /*06d0*/  LDS.128 R8, [UR7+0x30] ;  /* 0x00003007ff087984 */ /* 0x000e220008000c00 */
[----:B------:R-:W-:Y:S01]  /*06e0*/  FFMA R22, R18, R12, R27 ;  /* 0x0000000c12167223 */ /* 0x000fe2000000001b */
[----:B------:R-:W-:Y:S01]  /*06f0*/  FFMA R24, R3, R14, R24 ;  /* 0x0000000e03187223 */ /* 0x000fe20000000018 */
[-C--:B------:R-:W-:Y:S01]  /*0700*/  FFMA R40, R35, R15.reuse, R19 ;  /* 0x0000000f23287223 */ /* 0x080fe20000000013 */
[-C--:B------:R-:W-:Y:S01]  /*0710*/  FFMA R29, R21, R15.reuse, R30 ;  /* 0x0000000f151d7223 */ /* 0x080fe2000000001e */
[-C--:B------:R-:W-:Y:S01]  /*0720*/  FFMA R22, R3, R15.reuse, R22 ;  /* 0x0000000f03167223 */ /* 0x080fe20000000016 */
[----:B------:R-:W-:Y:S01]  /*0730*/  FFMA R31, R17, R15, R24 ;  /* 0x0000000f111f7223 */ /* 0x000fe20000000018 */
[C---:B------:R-:W-:Y:S01]  /*0740*/  FFMA R7, R16.reuse, R7, R25 ;  /* 0x0000000710077223 */ /* 0x040fe20000000019 */
[----:B------:R-:W-:Y:S01]  /*0750*/  FFMA R25, R16, R12, R5 ;  /* 0x0000000c10197223 */ /* 0x000fe20000000005 */
[-C--:B------:R-:W-:Y:S01]  /*0760*/  FFMA R12, R18, R13.reuse, R6 ;  /* 0x0000000d120c7223 */ /* 0x080fe20000000006 */
[----:B------:R-:W-:Y:S01]  /*0770*/  FFMA R13, R16, R13, R4 ;  /* 0x0000000d100d7223 */ /* 0x000fe20000000004 */
[C---:B------:R-:W-:Y:S01]  /*0780*/  FFMA R27, R26.reuse, R14, R7 ;  /* 0x0000000e1a1b7223 */ /* 0x040fe20000000007 */
[-C--:B------:R-:W-:Y:S01]  /*0790*/  FFMA R19, R26, R15.reuse, R25 ;  /* 0x0000000f1a137223 */ /* 0x080fe20000000019 */
[----:B------:R-:W1:Y:S02]  /*07a0*/  LDS.128 R4, [UR7+0x40] ;  /* 0x00004007ff047984 */ /* 0x000e640008000c00 */
[----:B------:R-:W-:Y:S01]  /*07b0*/  FFMA R30, R34, R15, R27 ;  /* 0x0000000f221e7223 */ /* 0x000fe2000000001b */
[----:B0-----:R-:W-:Y:S01]  /*07c0*/  FFMA R24, R35, R11, R32 ;  /* 0x0000000b23187223 */ /* 0x001fe20000000020 */
[-C--:B------:R-:W-:Y:S01]  /*07d0*/  FFMA R15, R21, R8.reuse, R40 ;  /* 0x00000008150f7223 */ /* 0x080fe20000000028 */
[-C--:B------:R-:W-:Y:S01]  /*07e0*/  FFMA R28, R35, R8.reuse, R20 ;  /* 0x00000008231c7223 */ /* 0x080fe20000000014 */
[-C--:B------:R-:W-:Y:S01]  /*07f0*/  FFMA R32, R3, R8.reuse, R12 ;  /* 0x0000000803207223 */ /* 0x080fe2000000000c */
[-C--:B------:R-:W-:Y:S01]  /*0800*/  FFMA R25, R17, R8.reuse, R22 ;  /* 0x0000000811197223 */ /* 0x080fe20000000016 */
[-C--:B------:R-:W-:Y:S01]  /*0810*/  FFMA R14, R18, R8.reuse, R29 ;  /* 0x00000008120e7223 */ /* 0x080fe2000000001d */
[-C--:B------:R-:W-:Y:S01]  /*0820*/  FFMA R27, R26, R8.reuse, R13 ;  /* 0x000000081a1b7223 */ /* 0x080fe2000000000d */
[-C--:B------:R-:W-:Y:S01]  /*0830*/  FFMA R40, R34, R8.reuse, R19 ;  /* 0x0000000822287223 */ /* 0x080fe20000000013 */
[-C--:B------:R-:W-:Y:S01]  /*0840*/  FFMA R31, R16, R8.reuse, R31 ;  /* 0x00000008101f7223 */ /* 0x080fe2000000001f */
[----:B------:R-:W-:Y:S01]  /*0850*/  IADD3 R29, PT, PT, R2, 0x240, RZ ;  /* 0x00000240021d7810 */ /* 0x000fe20007ffe0ff */
[-C--:B------:R-:W-:Y:S01]  /*0860*/  FFMA R19, R21, R9.reuse, R28 ;  /* 0x0000000915137223 */ /* 0x080fe2000000001c */
[----:B------:R-:W-:Y:S01]  /*0870*/  FFMA R22, R23, R8, R30 ;  /* 0x0000000817167223 */ /* 0x000fe2000000001e */
[-C--:B------:R-:W-:Y:S01]  /*0880*/  FFMA R8, R18, R9.reuse, R15 ;  /* 0x0000000912087223 */ /* 0x080fe2000000000f */
[-C--:B------:R-:W-:Y:S01]  /*0890*/  FFMA R15, R17, R9.reuse, R32 ;  /* 0x00000009110f7223 */ /* 0x080fe20000000020 */
[-C--:B------:R-:W-:Y:S01]  /*08a0*/  FFMA R25, R16, R9.reuse, R25 ;  /* 0x0000000910197223 */ /* 0x080fe20000000019 */
[-C--:B------:R-:W-:Y:S01]  /*08b0*/  FFMA R28, R34, R9.reuse, R27 ;  /* 0x00000009221c7223 */ /* 0x080fe2000000001b */
[----:B------:R-:W-:Y:S01]  /*08c0*/  FFMA R32, R23, R9, R40 ;  /* 0x0000000917207223 */ /* 0x000fe20000000028 */
[----:B------:R-:W-:Y:S01]  /*08d0*/  FFMA R14, R3, R11, R14 ;  /* 0x0000000b030e7223 */ /* 0x000fe2000000000e */
[----:B------:R-:W-:-:S04]  /*08e0*/  IMAD.WIDE.U32 R12, R29, 0x4, R36 ;  /* 0x000000041d0c7825 */ /* 0x000fc800078e0024 */
[----:B------:R-:W-:Y:S01]  /*08f0*/  FFMA R11, R26, R11, R31 ;  /* 0x0000000b1a0b7223 */ /* 0x000fe2000000001f */
[CC--:B-1----:R-:W-:Y:S01]  /*0900*/  FFMA R30, R35.reuse, R4.reuse, R33 ;  /* 0x00000004231e7223 */ /* 0x0c2fe20000000021 */
[-C--:B------:R-:W-:Y:S01]  /*0910*/  FFMA R35, R35, R5.reuse, R38 ;  /* 0x0000000523237223 */ /* 0x080fe20000000026 */
[C---:B------:R-:W-:Y:S01]  /*0920*/  FFMA R38, R21.reuse, R4, R24 ;  /* 0x0000000415267223 */ /* 0x040fe20000000018 */
[----:B------:R0:W2:Y:S01]  /*0930*/  LDG.E.CONSTANT R20, desc[UR10][R12.64] ;  /* 0x0000000a0c147981 */ /* 0x0000a2000c1e9900 */
[CC--:B------:R-:W-:Y:S01]  /*0940*/  FFMA R9, R21.reuse, R5.reuse, R30 ;  /* 0x0000000515097223 */ /* 0x0c0fe2000000001e */
[----:B------:R-:W-:Y:S01]  /*0950*/  FFMA R30, R21, R6, R35 ;  /* 0x00000006151e7223 */ /* 0x000fe20000000023 */
[----:B------:R-:W-:Y:S01]  /*0960*/  IADD3 R21, PT, PT, R2, 0x280, RZ ;  /* 0x0000028002157810 */ /* 0x000fe20007ffe0ff */
[CC--:B------:R-:W-:Y:S01]  /*0970*/  FFMA R24, R18.reuse, R10.reuse, R19 ;  /* 0x0000000a12187223 */ /* 0x0c0fe20000000013 */
[----:B------:R-:W-:Y:S01]  /*0980*/  FFMA R29, R23, R10, R28 ;  /* 0x0000000a171d7223 */ /* 0x000fe2000000001c */
[C---:B------:R-:W-:Y:S01]  /*0990*/  FFMA R27, R18.reuse, R5, R38 ;  /* 0x00000005121b7223 */ /* 0x040fe20000000026 */
[C---:B------:R-:W-:Y:S01]  /*09a0*/  FFMA R19, R18.reuse, R6, R9 ;  /* 0x0000000612137223 */ /* 0x040fe20000000009 */
[----:B------:R-:W-:Y:S01]  /*09b0*/  FFMA R31, R18, R7, R30 ;  /* 0x00000007121f7223 */ /* 0x000fe2000000001e */
[----:B------:R-:W-:Y:S01]  /*09c0*/  FFMA R15, R16, R10, R15 ;  /* 0x0000000a100f7223 */ /* 0x000fe2000000000f */
[----:B0-----:R-:W-:-:S04]  /*09d0*/  IMAD.WIDE.U32 R12, R21, 0x4, R36 ;  /* 0x00000004150c7825 */ /* 0x001fc800078e0024 */
[-C--:B------:R-:W-:Y:S01]  /*09e0*/  FFMA R18, R3, R4.reuse, R8 ;  /* 0x0000000403127223 */ /* 0x080fe20000000008 */
[-C--:B------:R-:W-:Y:S01]  /*09f0*/  FFMA R28, R34, R4.reuse, R11 ;  /* 0x00000004221c7223 */ /* 0x080fe2000000000b */
[-C--:B------:R-:W-:Y:S01]  /*0a00*/  FFMA R33, R17, R4.reuse, R14 ;  /* 0x0000000411217223 */ /* 0x080fe2000000000e */
[----:B------:R-:W0:Y:S01]  /*0a10*/  LDS.128 R8, [UR7+0x50] ;  /* 0x00005007ff087984 */ /* 0x000e220008000c00 */
[----:B------:R-:W-:-:S03]  /*0a20*/  FFMA R21, R26, R4, R25 ;  /* 0x000000041a157223 */ /* 0x000fc60000000019 */
[----:B------:R1:W3:Y:S01]  /*0a30*/  LDG.E.CONSTANT R25, desc[UR10][R12.64] ;  /* 0x0000000a0c197981 */ /* 0x0002e2000c1e9900 */
[-C--:B------:R-:W-:Y:S01]  /*0a40*/  FFMA R14, R16, R5.reuse, R33 ;  /* 0x00000005100e7223 */ /* 0x080fe20000000021 */
[-C--:B------:R-:W-:Y:S01]  /*0a50*/  FFMA R24, R3, R5.reuse, R24 ;  /* 0x0000000503187223 */ /* 0x080fe20000000018 */
[-C--:B------:R-:W-:Y:S01]  /*0a60*/  FFMA R35, R17, R5.reuse, R18 ;  /* 0x0000000511237223 */ /* 0x080fe20000000012 */
[-C--:B------:R-:W-:Y:S01]  /*0a70*/  FFMA R33, R26, R5.reuse, R15 ;  /* 0x000000051a217223 */ /* 0x080fe2000000000f */
[-C--:B------:R-:W-:Y:S01]  /*0a80*/  FFMA R30, R34, R5.reuse, R21 ;  /* 0x00000005221e7223 */ /* 0x080fe20000000015 */
[----:B------:R-:W-:Y:S01]  /*0a90*/  FFMA R28, R23, R5, R28 ;  /* 0x00000005171c7223 */ /* 0x000fe2000000001c */
[----:B------:R-:W-:-:S04]  /*0aa0*/  IMAD.WIDE.U32 R4, R39, 0x4, R36 ;  /* 0x0000000427047825 */ /* 0x000fc800078e0024 */
[-C--:B------:R-:W-:Y:S01]  /*0ab0*/  FFMA R21, R17, R6.reuse, R24 ;  /* 0x0000000611157223 */ /* 0x080fe20000000018 */
[-C--:B------:R-:W-:Y:S01]  /*0ac0*/  FFMA R15, R16, R6.reuse, R35 ;  /* 0x00000006100f7223 */ /* 0x080fe20000000023 */
[----:B-1----:R-:W-:Y:S01]  /*0ad0*/  IADD3 R13, PT, PT, R2, 0x300, RZ ;  /* 0x00000300020d7810 */ /* 0x002fe20007ffe0ff */
[-C--:B------:R-:W-:Y:S01]  /*0ae0*/  FFMA R12, R34, R6.reuse, R33 ;  /* 0x00000006220c7223 */ /* 0x080fe20000000021 */
[----:B------:R1:W4:Y:S01]  /*0af0*/  LDG.E.CONSTANT R24, desc[UR10][R4.64] ;  /* 0x0000000a04187981 */ /* 0x000322000c1e9900 */
[-C--:B------:R-:W-:Y:S01]  /*0b00*/  FFMA R18, R16, R7.reuse, R21 ;  /* 0x0000000710127223 */ /* 0x080fe20000000015 */
[C---:B------:R-:W-:Y:S01]  /*0b10*/  FFMA R30, R23.reuse, R6, R30 ;  /* 0x00000006171e7223 */ /* 0x040fe2000000001e */
[----:B------:R-:W-:Y:S01]  /*0b20*/  FFMA R21, R23, R7, R12 ;  /* 0x0000000717157223 */ /* 0x000fe2000000000c */
[----:B-1----:R-:W-:Y:S01]  /*0b30*/  IMAD.WIDE.U32 R4, R13, 0x4, R36 ;  /* 0x000000040d047825 */ /* 0x002fe200078e0024 */
[----:B------:R-:W-:-:S04]  /*0b40*/  IADD3 R13, PT, PT, R2, 0x340, RZ ;  /* 0x00000340020d7810 */ /* 0x000fc80007ffe0ff */
[----:B------:R1:W5:Y:S02]  /*0b50*/  LDG.E.CONSTANT R7, desc[UR10][R4.64] ;  /* 0x0000000a04077981 */ /* 0x000364000c1e9900 */
[----:B-1----:R-:W-:Y:S01]  /*0b60*/  IMAD.WIDE.U32 R4, R13, 0x4, R36 ;  /* 0x000000040d047825 */ /* 0x002fe200078e0024 */
[----:B------:R-:W-:-:S04]  /*0b70*/  IADD3 R13, PT, PT, R2, 0x380, RZ ;  /* 0x00000380020d7810 */ /* 0x000fc80007ffe0ff */
[----:B------:R1:W5:Y:S01]  /*0b80*/  LDG.E.CONSTANT R6, desc[UR10][R4.64] ;  /* 0x0000000a04067981 */ /* 0x000362000c1e9900 */
[C---:B0-----:R-:W-:Y:S01]  /*0b90*/  FFMA R27, R3.reuse, R8, R27 ;  /* 0x00000008031b7223 */ /* 0x041fe2000000001b */
[C---:B------:R-:W-:Y:S01]  /*0ba0*/  FFMA R19, R3.reuse, R9, R19 ;  /* 0x0000000903137223 */ /* 0x040fe20000000013 */
[----:B------:R-:W-:Y:S01]  /*0bb0*/  FFMA R31, R3, R10, R31 ;  /* 0x0000000a031f7223 */ /* 0x000fe2000000001f */
[----:B-1----:R-:W-:Y:S01]  /*0bc0*/  IMAD.WIDE.U32 R4, R13, 0x4, R36 ;  /* 0x000000040d047825 */ /* 0x002fe200078e0024 */
[C---:B------:R-:W-:Y:S02]  /*0bd0*/  IADD3 R13, PT, PT, R2.reuse, 0x3c0, RZ ;  /* 0x000003c0020d7810 */ /* 0x040fe40007ffe0ff */
[----:B------:R-:W-:-:S03]  /*0be0*/  IADD3 R3, PT, PT, R2, 0x400, RZ ;  /* 0x0000040002037810 */ /* 0x000fc60007ffe0ff */
[----:B------:R-:W5:Y:S01]  /*0bf0*/  LDG.E.CONSTANT R5, desc[UR10][R4.64] ;  /* 0x0000000a04057981 */ /* 0x000f62000c1e9900 */
[----:B------:R-:W-:Y:S01]  /*0c00*/  IMAD.WIDE.U32 R12, R13, 0x4, R36 ;  /* 0x000000040d0c7825 */ /* 0x000fe200078e0024 */
[----:B------:R-:W-:-:S04]  /*0c10*/  IADD3 R33, PT, PT, R2, 0x440, RZ ;  /* 0x0000044002217810 */ /* 0x000fc80007ffe0ff */
[----:B------:R0:W5:Y:S02]  /*0c20*/  LDG.E.CONSTANT R4, desc[UR10][R12.64] ;  /* 0x0000000a0c047981 */ /* 0x000164000c1e9900 */
[----:B0-----:R-:W-:-:S05]  /*0c30*/  IMAD.WIDE.U32 R12, R3, 0x4, R36 ;  /* 0x00000004030c7825 */ /* 0x001fca00078e0024 */
[----:B------:R0:W5:Y:S01]  /*0c40*/  LDG.E.CONSTANT R3, desc[UR10][R12.64] ;  /* 0x0000000a0c037981 */ /* 0x000162000c1e9900 */
[----:B------:R-:W-:-:S05]  /*0c50*/  IMAD.WIDE.U32 R36, R33, 0x4, R36 ;  /* 0x0000000421247825 */ /* 0x000fca00078e0024 */
[----:B------:R1:W5:Y:S01]  /*0c60*/  LDG.E.CONSTANT R2, desc[UR10][R36.64] ;  /* 0x0000000a24027981 */ /* 0x000362000c1e9900 */
[C---:B------:R-:W-:Y:S01]  /*0c70*/  FFMA R33, R26.reuse, R8, R14 ;  /* 0x000000081a217223 */ /* 0x040fe2000000000e */
[-C--:B------:R-:W-:Y:S01]  /*0c80*/  FFMA R27, R17, R9.reuse, R27 ;  /* 0x00000009111b7223 */ /* 0x080fe2000000001b */
[-C--:B------:R-:W-:Y:S02]  /*0c90*/  FFMA R15, R26, R9.reuse, R15 ;  /* 0x000000091a0f7223 */ /* 0x080fe4000000000f */
[----:B------:R-:W-:Y:S01]  /*0ca0*/  FFMA R14, R34, R9, R33 ;  /* 0x00000009220e7223 */ /* 0x000fe20000000021 */
[-C--:B------:R-:W-:Y:S01]  /*0cb0*/  FFMA R9, R16, R10.reuse, R27 ;  /* 0x0000000a10097223 */ /* 0x080fe2000000001b */
[-C--:B------:R-:W-:Y:S02]  /*0cc0*/  FFMA R8, R34, R10.reuse, R15 ;  /* 0x0000000a22087223 */ /* 0x080fe4000000000f */
[-C--:B------:R-:W-:Y:S02]  /*0cd0*/  FFMA R27, R23, R10.reuse, R14 ;  /* 0x0000000a171b7223 */ /* 0x080fe4000000000e */
[----:B0-----:R-:W0:Y:S01]  /*0ce0*/  LDS.128 R12, [UR7+0x60] ;  /* 0x00006007ff0c7984 */ /* 0x001e220008000c00 */
[CC--:B------:R-:W-:Y:S01]  /*0cf0*/  FFMA R19, R17.reuse, R10.reuse, R19 ;  /* 0x0000000a11137223 */ /* 0x0c0fe20000000013 */
[----:B------:R-:W-:Y:S01]  /*0d00*/  FFMA R17, R17, R11, R31 ;  /* 0x0000000b11117223 */ /* 0x000fe2000000001f */
[----:B------:R-:W-:-:S02]  /*0d10*/  FFMA R33, R26, R10, R18 ;  /* 0x0000000a1a217223 */ /* 0x000fc40000000012 */
[-C--:B------:R-:W-:Y:S02]  /*0d20*/  FFMA R31, R16, R11.reuse, R19 ;  /* 0x0000000b101f7223 */ /* 0x080fe40000000013 */
[-C--:B-1----:R-:W-:Y:S01]  /*0d30*/  FFMA R36, R34, R11.reuse, R33 ;  /* 0x0000000b22247223 */ /* 0x082fe20000000021 */
[----:B------:R-:W-:Y:S01]  /*0d40*/  FFMA R33, R23, R11, R8 ;  /* 0x0000000b17217223 */ /* 0x000fe20000000008 */
[----:B0-----:R-:W-:Y:S02]  /*0d50*/  FFMA R10, R16, R12, R17 ;  /* 0x0000000c100a7223 */ /* 0x001fe40000000011 */
[----:B------:R-:W0:Y:S01]  /*0d60*/  LDS.128 R16, [UR7+0x70] ;  /* 0x00007007ff107984 */ /* 0x000e220008000c00 */
[C---:B------:R-:W-:Y:S01]  /*0d70*/  FFMA R9, R26.reuse, R13, R9 ;  /* 0x0000000d1a097223 */ /* 0x040fe20000000009 */
[CC--:B------:R-:W-:Y:S01]  /*0d80*/  FFMA R38, R26.reuse, R14.reuse, R31 ;  /* 0x0000000e1a267223 */ /* 0x0c0fe2000000001f */
[----:B------:R-:W-:Y:S02]  /*0d90*/  FFMA R13, R26, R15, R10 ;  /* 0x0000000f1a0d7223 */ /* 0x000fe4000000000a */
[----:B------:R-:W-:-:S02]  /*0da0*/  FFMA R14, R34, R14, R9 ;  /* 0x0000000e220e7223 */ /* 0x000fc40000000009 */
[----:B------:R-:W1:Y:S01]  /*0db0*/  LDS.128 R8, [UR7+0x80] ;  /* 0x00008007ff087984 */ /* 0x000e620008000c00 */
[CC--:B------:R-:W-:Y:S01]  /*0dc0*/  FFMA R38, R34.reuse, R15.reuse, R38 ;  /* 0x0000000f22267223 */ /* 0x0c0fe20000000026 */
[C---:B------:R-:W-:Y:S01]  /*0dd0*/  FFMA R26, R23.reuse, R12, R36 ;  /* 0x0000000c171a7223 */ /* 0x040fe20000000024 */
[C---:B------:R-:W-:Y:S01]  /*0de0*/  FFMA R31, R23.reuse, R15, R14 ;  /* 0x0000000f171f7223 */ /* 0x040fe2000000000e */
[----:B0-----:R-:W-:Y:S02]  /*0df0*/  FFMA R34, R34, R16, R13 ;  /* 0x0000001022227223 */ /* 0x001fe4000000000d */
[----:B------:R-:W0:Y:S01]  /*0e00*/  LDS.128 R12, [UR7+0x90] ;  /* 0x00009007ff0c7984 */ /* 0x000e220008000c00 */
[C---:B--2---:R-:W-:Y:S01]  /*0e10*/  FFMA R18, R20.reuse, R18, R22 ;  /* 0x0000001214127223 */ /* 0x044fe20000000016 */
[C---:B------:R-:W-:Y:S01]  /*0e20*/  FFMA R22, R23.reuse, R16, R38 ;  /* 0x0000001017167223 */ /* 0x040fe20000000026 */
[----:B------:R-:W-:Y:S01]  /*0e30*/  FFMA R23, R23, R17, R34 ;  /* 0x0000001117177223 */ /* 0x000fe20000000022 */
[CC--:B------:R-:W-:Y:S01]  /*0e40*/  FFMA R32, R20.reuse, R19.reuse, R32 ;  /* 0x0000001314207223 */ /* 0x0c0fe20000000020 */
[----:B-1----:R-:W-:Y:S01]  /*0e50*/  FFMA R34, R20, R8, R29 ;  /* 0x0000000814227223 */ /* 0x002fe2000000001d */
[----:B---3--:R-:W-:-:S02]  /*0e60*/  FFMA R35, R25, R19, R18 ;  /* 0x0000001319237223 */ /* 0x008fc40000000012 */
[----:B------:R-:W1:Y:S01]  /*0e70*/  LDS.128 R16, [UR7+0xa0] ;  /* 0x0000a007ff107984 */ /* 0x000e620008000c00 */
[CC--:B------:R-:W-:Y:S01]  /*0e80*/  FFMA R32, R25.reuse, R8.reuse, R32 ;  /* 0x0000000819207223 */ /* 0x0c0fe20000000020 */
[----:B------:R-:W-:Y:S01]  /*0e90*/  FFMA R28, R20, R11, R28 ;  /* 0x0000000b141c7223 */ /* 0x000fe2000000001c */
[CC--:B------:R-:W-:Y:S01]  /*0ea0*/  FFMA R29, R25.reuse, R9.reuse, R34 ;  /* 0x00000009191d7223 */ /* 0x0c0fe20000000022 */
[C---:B----4-:R-:W-:Y:S01]  /*0eb0*/  FFMA R8, R24.reuse, R8, R35 ;  /* 0x0000000818087223 */ /* 0x050fe20000000023 */
[C---:B------:R-:W-:Y:S02]  /*0ec0*/  FFMA R35, R24.reuse, R9, R32 ;  /* 0x0000000918237223 */ /* 0x040fe40000000020 */
[----:B------:R-:W-:Y:S01]  /*0ed0*/  FFMA R32, R24, R10, R29 ;  /* 0x0000000a18207223 */ /* 0x000fe2000000001d */
[-C--:B0-----:R-:W-:Y:S01]  /*0ee0*/  FFMA R29, R25, R12.reuse, R28 ;  /* 0x0000000c191d7223 */ /* 0x081fe2000000001c */
[C---:B-----5:R-:W-:Y:S01]  /*0ef0*/  FFMA R11, R7.reuse, R11, R8 ;  /* 0x0000000b070b7223 */ /* 0x060fe20000000008 */
[CC--:B------:R-:W-:Y:S01]  /*0f00*/  FFMA R30, R20.reuse, R12.reuse, R30 ;  /* 0x0000000c141e7223 */ /* 0x0c0fe2000000001e */
[-C--:B------:R-:W-:Y:S01]  /*0f10*/  FFMA R35, R7, R12.reuse, R35 ;  /* 0x0000000c07237223 */ /* 0x080fe20000000023 */
[----:B------:R-:W-:Y:S01]  /*0f20*/  FFMA R28, R20, R13, R21 ;  /* 0x0000000d141c7223 */ /* 0x000fe20000000015 */
[----:B------:R-:W-:-:S02]  /*0f30*/  FFMA R34, R6, R12, R11 ;  /* 0x0000000c06227223 */ /* 0x000fc4000000000b */
[----:B------:R-:W0:Y:S01]  /*0f40*/  LDS.128 R8, [UR7+0xb0] ;  /* 0x0000b007ff087984 */ /* 0x000e220008000c00 */
[-C--:B------:R-:W-:Y:S01]  /*0f50*/  FFMA R12, R24, R13.reuse, R29 ;  /* 0x0000000d180c7223 */ /* 0x080fe2000000001d */
[-C--:B------:R-:W-:Y:S01]  /*0f60*/  FFMA R29, R7, R13.reuse, R32 ;  /* 0x0000000d071d7223 */ /* 0x080fe20000000020 */
[CC--:B------:R-:W-:Y:S01]  /*0f70*/  FFMA R21, R25.reuse, R13.reuse, R30 ;  /* 0x0000000d19157223 */ /* 0x0c0fe2000000001e */
[----:B------:R-:W-:Y:S01]  /*0f80*/  FFMA R32, R6, R13, R35 ;  /* 0x0000000d06207223 */ /* 0x000fe20000000023 */
[-C--:B------:R-:W-:Y:S02]  /*0f90*/  FFMA R28, R25, R14.reuse, R28 ;  /* 0x0000000e191c7223 */ /* 0x080fe4000000001c */
[CC--:B------:R-:W-:Y:S02]  /*0fa0*/  FFMA R30, R24.reuse, R14.reuse, R21 ;  /* 0x0000000e181e7223 */ /* 0x0c0fe40000000015 */
[----:B------:R-:W-:Y:S01]  /*0fb0*/  FFMA R28, R24, R15, R28 ;  /* 0x0000000f181c7223 */ /* 0x000fe2000000001c */
[C---:B------:R-:W-:Y:S01]  /*0fc0*/  FFMA R13, R5.reuse, R13, R34 ;  /* 0x0000000d050d7223 */ /* 0x040fe20000000022 */
[-C--:B------:R-:W-:Y:S01]  /*0fd0*/  FFMA R34, R6, R14.reuse, R29 ;  /* 0x0000000e06227223 */ /* 0x080fe2000000001d */
[----:B------:R-:W-:Y:S01]  /*0fe0*/  FFMA R35, R5, R14, R32 ;  /* 0x0000000e05237223 */ /* 0x000fe20000000020 */
[----:B-1----:R-:W-:-:S02]  /*0ff0*/  FFMA R14, R20, R16, R27 ;  /* 0x00000010140e7223 */ /* 0x002fc4000000001b */
[----:B------:R-:W-:Y:S01]  /*1000*/  FFMA R29, R5, R15, R34 ;  /* 0x0000000f051d7223 */ /* 0x000fe20000000022 */
[CC--:B------:R-:W-:Y:S01]  /*1010*/  FFMA R15, R7.reuse, R16.reuse, R12 ;  /* 0x00000010070f7223 */ /* 0x0c0fe2000000000c */
[----:B------:R-:W-:Y:S01]  /*1020*/  FFMA R12, R4, R16, R13 ;  /* 0x00000010040c7223 */ /* 0x000fe2000000000d */
[-C--:B------:R-:W-:Y:S01]  /*1030*/  FFMA R16, R20, R17.reuse, R33 ;  /* 0x0000001114107223 */ /* 0x080fe20000000021 */
[-C--:B------:R-:W-:Y:S01]  /*1040*/  FFMA R21, R7, R17.reuse, R30 ;  /* 0x0000001107157223 */ /* 0x080fe2000000001e */
[-C--:B------:R-:W-:Y:S01]  /*1050*/  FFMA R32, R4, R17.reuse, R35 ;  /* 0x0000001104207223 */ /* 0x080fe20000000023 */
[CC--:B------:R-:W-:Y:S01]  /*1060*/  FFMA R37, R25.reuse, R17.reuse, R14 ;  /* 0x0000001119257223 */ /* 0x0c0fe2000000000e */
[-C--:B------:R-:W-:Y:S01]  /*1070*/  FFMA R36, R6, R17.reuse, R15 ;  /* 0x0000001106247223 */ /* 0x080fe2000000000f */
[-C--:B------:R-:W-:Y:S01]  /*1080*/  FFMA R34, R20, R18.reuse, R26 ;  /* 0x0000001214227223 */ /* 0x080fe2000000001a */
[-C--:B------:R-:W-:Y:S01]  /*1090*/  FFMA R33, R25, R18.reuse, R16 ;  /* 0x0000001219217223 */ /* 0x080fe20000000010 */
[-C--:B------:R-:W-:Y:S01]  /*10a0*/  FFMA R35, R7, R18.reuse, R28 ;  /* 0x0000001207237223 */ /* 0x080fe2000000001c */
[-C--:B------:R-:W-:Y:S01]  /*10b0*/  FFMA R16, R6, R18.reuse, R21 ;  /* 0x0000001206107223 */ /* 0x080fe20000000015 */
[----:B------:R-:W-:Y:S01]  /*10c0*/  FFMA R26, R4, R18, R29 ;  /* 0x00000012041a7223 */ /* 0x000fe2000000001d */
[----:B------:R-:W-:-:S02]  /*10d0*/  FFMA R27, R3, R17, R12 ;  /* 0x00000011031b7223 */ /* 0x000fc4000000000c */
[----:B------:R-:W1:Y:S01]  /*10e0*/  LDS.128 R12, [UR7+0xc0] ;  /* 0x0000c007ff0c7984 */ /* 0x000e620008000c00 */
[-C--:B------:R-:W-:Y:S01]  /*10f0*/  FFMA R17, R3, R18.reuse, R32 ;  /* 0x0000001203117223 */ /* 0x080fe20000000020 */
[-C--:B------:R-:W-:Y:S01]  /*1100*/  FFMA R29, R25, R19.reuse, R34 ;  /* 0x00000013191d7223 */ /* 0x080fe20000000022 */
[-C--:B------:R-:W-:Y:S01]  /*1110*/  FFMA R34, R24, R19.reuse, R33 ;  /* 0x0000001318227223 */ /* 0x080fe20000000021 */
[-C--:B------:R-:W-:Y:S01]  /*1120*/  FFMA R32, R6, R19.reuse, R35 ;  /* 0x0000001306207223 */ /* 0x080fe20000000023 */
[-C--:B------:R-:W-:Y:S01]  /*1130*/  FFMA R30, R24, R18.reuse, R37 ;  /* 0x00000012181e7223 */ /* 0x080fe20000000025 */
[CC--:B------:R-:W-:Y:S01]  /*1140*/  FFMA R21, R5.reuse, R18.reuse, R36 ;  /* 0x0000001205157223 */ /* 0x0c0fe20000000024 */
[C---:B------:R-:W-:Y:S01]  /*1150*/  FFMA R27, R2.reuse, R18, R27 ;  /* 0x00000012021b7223 */ /* 0x040fe2000000001b */
[-C--:B------:R-:W-:Y:S01]  /*1160*/  FFMA R35, R5, R19.reuse, R16 ;  /* 0x0000001305237223 */ /* 0x080fe20000000010 */
[-C--:B------:R-:W-:Y:S01]  /*1170*/  FFMA R33, R3, R19.reuse, R26 ;  /* 0x0000001303217223 */ /* 0x080fe2000000001a */
[----:B------:R-:W-:-:S02]  /*1180*/  FFMA R28, R2, R19, R17 ;  /* 0x00000013021c7223 */ /* 0x000fc40000000011 */
[----:B------:R-:W2:Y:S01]  /*1190*/  LDS.128 R16, [UR7+0xd0] ;  /* 0x0000d007ff107984 */ /* 0x000ea20008000c00 */
[C---:B0-----:R-:W-:Y:S01]  /*11a0*/  FFMA R36, R20.reuse, R9, R31 ;  /* 0x0000000914247223 */ /* 0x041fe2000000001f */
[CC--:B------:R-:W-:Y:S01]  /*11b0*/  FFMA R26, R20.reuse, R10.reuse, R22 ;  /* 0x0000000a141a7223 */ /* 0x0c0fe20000000016 */
[----:B------:R-:W-:Y:S01]  /*11c0*/  FFMA R31, R20, R11, R23 ;  /* 0x0000000b141f7223 */ /* 0x000fe20000000017 */
[CC--:B------:R-:W-:Y:S01]  /*11d0*/  FFMA R23, R7.reuse, R9.reuse, R30 ;  /* 0x0000000907177223 */ /* 0x0c0fe2000000001e */
[C---:B------:R-:W-:Y:S01]  /*11e0*/  FFMA R20, R4.reuse, R9, R21 ;  /* 0x0000000904147223 */ /* 0x040fe20000000015 */
[-C--:B------:R-:W-:Y:S01]  /*11f0*/  FFMA R37, R7, R10.reuse, R34 ;  /* 0x0000000a07257223 */ /* 0x080fe20000000022 */
[-C--:B------:R-:W-:Y:S01]  /*1200*/  FFMA R34, R4, R10.reuse, R35 ;  /* 0x0000000a04227223 */ /* 0x080fe20000000023 */
[-C--:B------:R-:W-:Y:S01]  /*1210*/  FFMA R30, R6, R10.reuse, R23 ;  /* 0x0000000a061e7223 */ /* 0x080fe20000000017 */
[-C--:B------:R-:W-:Y:S02]  /*1220*/  FFMA R35, R3, R10.reuse, R20 ;  /* 0x0000000a03237223 */ /* 0x080fe40000000014 */
[----:B------:R-:W0:Y:S01]  /*1230*/  LDS.128 R20, [UR7+0xe0] ;  /* 0x0000e007ff147984 */ /* 0x000e220008000c00 */
[C---:B------:R-:W-:Y:S01]  /*1240*/  FFMA R9, R25.reuse, R10, R36 ;  /* 0x0000000a19097223 */ /* 0x040fe20000000024 */
[-C--:B------:R-:W-:Y:S01]  /*1250*/  FFMA R10, R24, R8.reuse, R29 ;  /* 0x00000008180a7223 */ /* 0x080fe2000000001d */
[-C--:B------:R-:W-:Y:S01]  /*1260*/  FFMA R29, R2, R8.reuse, R33 ;  /* 0x00000008021d7223 */ /* 0x080fe20000000021 */
[-C--:B------:R-:W-:Y:S01]  /*1270*/  FFMA R33, R25, R11.reuse, R26 ;  /* 0x0000000b19217223 */ /* 0x080fe2000000001a */
[-C--:B------:R-:W-:Y:S01]  /*1280*/  FFMA R26, R24, R11.reuse, R9 ;  /* 0x0000000b181a7223 */ /* 0x080fe20000000009 */
[----:B------:R-:W-:Y:S01]  /*1290*/  FFMA R39, R5, R8, R32 ;  /* 0x0000000805277223 */ /* 0x000fe20000000020 */
[-C--:B------:R-:W-:Y:S01]  /*12a0*/  FFMA R9, R7, R11.reuse, R10 ;  /* 0x0000000b07097223 */ /* 0x080fe2000000000a */
[-C--:B------:R-:W-:Y:S01]  /*12b0*/  FFMA R10, R6, R11.reuse, R37 ;  /* 0x0000000b060a7223 */ /* 0x080fe20000000025 */
[-C--:B------:R-:W-:Y:S01]  /*12c0*/  FFMA R37, R5, R11.reuse, R30 ;  /* 0x0000000b05257223 */ /* 0x080fe2000000001e */
[-C--:B------:R-:W-:Y:S01]  /*12d0*/  FFMA R39, R4, R11.reuse, R39 ;  /* 0x0000000b04277223 */ /* 0x080fe20000000027 */
[-C--:B-1----:R-:W-:Y:S01]  /*12e0*/  FFMA R8, R25, R12.reuse, R31 ;  /* 0x0000000c19087223 */ /* 0x082fe2000000001f */
[-C--:B------:R-:W-:Y:S01]  /*12f0*/  FFMA R31, R3, R11.reuse, R34 ;  /* 0x0000000b031f7223 */ /* 0x080fe20000000022 */
[----:B------:R-:W-:Y:S01]  /*1300*/  FFMA R25, R2, R11, R35 ;  /* 0x0000000b02197223 */ /* 0x000fe20000000023 */
[----:B------:R-:W-:Y:S01]  /*1310*/  FFMA R30, R24, R12, R33 ;  /* 0x0000000c181e7223 */ /* 0x000fe20000000021 */
[----:B------:R-:W-:Y:S01]  /*1320*/  FFMA R11, R7, R14, R26 ;  /* 0x0000000e070b7223 */ /* 0x000fe2000000001a */
[----:B------:R-:W-:Y:S01]  /*1330*/  FFMA R10, R5, R12, R10 ;  /* 0x0000000c050a7223 */ /* 0x000fe2000000000a */
[----:B------:R-:W-:Y:S01]  /*1340*/  FFMA R14, R4, R14, R37 ;  /* 0x0000000e040e7223 */ /* 0x000fe20000000025 */
[----:B------:R-:W-:Y:S01]  /*1350*/  FFMA R8, R24, R13, R8 ;  /* 0x0000000d18087223 */ /* 0x000fe20000000008 */
[-C--:B------:R-:W-:Y:S01]  /*1360*/  FFMA R33, R7, R15.reuse, R30 ;  /* 0x0000000f07217223 */ /* 0x080fe2000000001e */
[-C--:B------:R-:W-:Y:S01]  /*1370*/  FFMA R11, R6, R15.reuse, R11 ;  /* 0x0000000f060b7223 */ /* 0x080fe2000000000b */
[-C--:B------:R-:W-:Y:S01]  /*1380*/  FFMA R10, R4, R15.reuse, R10 ;  /* 0x0000000f040a7223 */ /* 0x080fe2000000000a */
[----:B------:R-:W-:Y:S01]  /*1390*/  FFMA R15, R3, R15, R14 ;  /* 0x0000000f030f7223 */ /* 0x000fe2000000000e */
[----:B--2---:R-:W-:Y:S01]  /*13a0*/  FFMA R14, R7, R16, R8 ;  /* 0x00000010070e7223 */ /* 0x004fe20000000008 */
[-C--:B------:R-:W-:Y:S01]  /*13b0*/  FFMA R8, R6, R12.reuse, R9 ;  /* 0x0000000c06087223 */ /* 0x080fe20000000009 */
[-C--:B------:R-:W-:Y:S01]  /*13c0*/  FFMA R39, R3, R12.reuse, R39 ;  /* 0x0000000c03277223 */ /* 0x080fe20000000027 */
[----:B------:R-:W-:Y:S01]  /*13d0*/  FFMA R24, R2, R12, R31 ;  /* 0x0000000c02187223 */ /* 0x000fe2000000001f */
[CC--:B------:R-:W-:Y:S01]  /*13e0*/  FFMA R12, R6.reuse, R16.reuse, R33 ;  /* 0x00000010060c7223 */ /* 0x0c0fe20000000021 */
[C---:B------:R-:W-:Y:S01]  /*13f0*/  FFMA R7, R5.reuse, R13, R8 ;  /* 0x0000000d05077223 */ /* 0x040fe20000000008 */
[-C--:B------:R-:W-:Y:S01]  /*1400*/  FFMA R9, R6, R17.reuse, R14 ;  /* 0x0000001106097223 */ /* 0x080fe2000000000e */
[----:B------:R-:W-:Y:S01]  /*1410*/  UIADD3 UR4, UPT, UPT, UR4, 0x2, URZ ;  /* 0x0000000204047890 */ /* 0x000fe2000fffe0ff */
[CC--:B------:R-:W-:Y:S01]  /*1420*/  FFMA R6, R5.reuse, R16.reuse, R11 ;  /* 0x0000001005067223 */ /* 0x0c0fe2000000000b */
[C---:B------:R-:W-:Y:S01]  /*1430*/  FFMA R11, R5.reuse, R17, R12 ;  /* 0x00000011050b7223 */ /* 0x040fe2000000000c */
[C---:B------:R-:W-:Y:S01]  /*1440*/  FFMA R8, R4.reuse, R16, R7 ;  /* 0x0000001004087223 */ /* 0x040fe20000000007 */
[----:B------:R-:W-:Y:S01]  /*1450*/  FFMA R12, R5, R18, R9 ;  /* 0x00000012050c7223 */ /* 0x000fe20000000009 */
[----:B------:R-:W-:Y:S01]  /*1460*/  UISETP.NE.AND UP0, UPT, UR4, 0x10, UPT ;  /* 0x000000100400788c */ /* 0x000fe2000bf05270 */
[C---:B------:R-:W-:Y:S01]  /*1470*/  FFMA R6, R4.reuse, R19, R6 ;  /* 0x0000001304067223 */ /* 0x040fe20000000006 */
[C---:B------:R-:W-:Y:S01]  /*1480*/  FFMA R5, R3.reuse, R17, R8 ;  /* 0x0000001103057223 */ /* 0x040fe20000000008 */
[C---:B0-----:R-:W-:Y:S01]  /*1490*/  FFMA R8, R4.reuse, R20, R11 ;  /* 0x0000001404087223 */ /* 0x041fe2000000000b */
[-C--:B------:R-:W-:Y:S01]  /*14a0*/  FFMA R7, R4, R21.reuse, R12 ;  /* 0x0000001504077223 */ /* 0x080fe2000000000c */
[C---:B------:R-:W-:Y:S01]  /*14b0*/  FFMA R10, R3.reuse, R16, R10 ;  /* 0x00000010030a7223 */ /* 0x040fe2000000000a */
[C---:B------:R-:W-:Y:S01]  /*14c0*/  FFMA R6, R3.reuse, R20, R6 ;  /* 0x0000001403067223 */ /* 0x040fe20000000006 */
[C---:B------:R-:W-:Y:S01]  /*14d0*/  FFMA R33, R3.reuse, R21, R8 ;  /* 0x0000001503217223 */ /* 0x040fe20000000008 */
[----:B------:R-:W-:Y:S01]  /*14e0*/  FFMA R38, R3, R22, R7 ;  /* 0x0000001603267223 */ /* 0x000fe20000000007 */
[C---:B------:R-:W-:Y:S01]  /*14f0*/  FFMA R31, R2.reuse, R13, R39 ;  /* 0x0000000d021f7223 */ /* 0x040fe20000000027 */
[C---:B------:R-:W-:Y:S01]  /*1500*/  FFMA R30, R2.reuse, R16, R15 ;  /* 0x00000010021e7223 */ /* 0x040fe2000000000f */
[C---:B------:R-:W-:Y:S01]  /*1510*/  FFMA R19, R2.reuse, R17, R10 ;  /* 0x0000001102137223 */ /* 0x040fe2000000000a */
[C---:B------:R-:W-:Y:S01]  /*1520*/  FFMA R20, R2.reuse, R18, R5 ;  /* 0x0000001202147223 */ /* 0x040fe20000000005 */
[C---:B------:R-:W-:Y:S01]  /*1530*/  FFMA R32, R2.reuse, R21, R6 ;  /* 0x0000001502207223 */ /* 0x040fe20000000006 */
[C---:B------:R-:W-:Y:S01]  /*1540*/  FFMA R33, R2.reuse, R22, R33 ;  /* 0x0000001602217223 */ /* 0x040fe20000000021 */
[----:B------:R-:W-:Y:S01]  /*1550*/  FFMA R38, R2, R23, R38 ;  /* 0x0000001702267223 */ /* 0x000fe20000000026 */
[----:B------:R-:W-:Y:S06]  /*1560*/  BRA.U UP0, `(.L_x_3) ;  /* 0xffffffed00707547 */ /* 0x000fec000b83ffff */
[----:B------:R-:W-:Y:S01]  /*1570*/  UIMAD.WIDE.U32 UR4, UR8, -0x33333333, URZ ;  /* 0xcccccccd080478a5 */ /* 0x000fe2000f8e00ff */
[----:B------:R-:W-:Y:S01]  /*1580*/  IMAD R0, R0, 0x310, RZ ;  /* 0x0000031000007824 */ /* 0x000fe200078e02ff */
[----:B------:R-:W-:Y:S02]  /*1590*/  UIMAD.WIDE.U32 UR6, UR8, -0x33333333, URZ ;  /* 0xcccccccd080678a5 */ /* 0x000fe4000f8e00ff */
[----:B------:R-:W-:Y:S02]  /*15a0*/  USHF.R.U32.HI UR4, URZ, 0x3, UR5 ;  /* 0x00000003ff047899 */ /* 0x000fe40008011605 */
[----:B------:R-:W-:Y:S02]  /*15b0*/  UISETP.GT.U32.AND UP1, UPT, UR8, 0x45, UPT ;  /* 0x000000450800788c */ /* 0x000fe4000bf24070 */
[----:B------:R-:W-:Y:S02]  /*15c0*/  USHF.R.U32.HI UR5, URZ, 0x3, UR7 ;  /* 0x00000003ff057899 */ /* 0x000fe40008011607 */
[----:B------:R-:W-:-:S02]  /*15d0*/  UIMAD UR6, UR4, -0xa, UR8 ;  /* 0xfffffff6040678a4 */ /* 0x000fc4000f8e0208 */
[----:B------:R-:W-:Y:S02]  /*15e0*/  UIMAD UR5, UR5, 0x70, URZ ;  /* 0x00000070050578a4 */ /* 0x000fe4000f8e02ff */
[----:B------:R-:W-:-:S04]  /*15f0*/  UIMAD UR4, UR6, 0x3, URZ ;  /* 0x00000003060478a4 */ /* 0x000fc8000f8e02ff */
[----:B------:R-:W-:Y:S01]  /*1600*/  IADD3 R4, PT, PT, R0, UR5, RZ ;  /* 0x0000000500047c10 */ /* 0x000fe2000fffe0ff */
[----:B------:R-:W-:Y:S07]  /*1610*/  BRA.U UP1, `(.L_x_4) ;  /* 0x0000000101107547 */ /* 0x000fee000b800000 */
[----:B------:R-:W0:Y:S01]  /*1620*/  LDC.64 R2, c[0x0][0x390] ;  /* 0x0000e400ff027b82 */ /* 0x000e220000000a00 */
[----:B------:R-:W-:-:S05]  /*1630*/  IADD3 R5, PT, PT, R4, UR4, RZ ;  /* 0x0000000404057c10 */ /* 0x000fca000fffe0ff */
[----:B0-----:R-:W-:-:S05]  /*1640*/  IMAD.WIDE.U32 R2, R5, 0x4, R2 ;  /* 0x0000000405027825 */ /* 0x001fca00078e0002 */
[----:B------:R0:W-:Y:S02]  /*1650*/  REDG.E.ADD.F32.FTZ.RN.STRONG.GPU desc[UR10][R2.64], R27 ;  /* 0x0000001b020079a6 */ /* 0x0001e4000c12f30a */
.L_x_4:
[----:B------:R-:W-:-:S04]  /*1660*/  UISETP.GT.U32.AND UP0, UPT, UR6, 0x8, UPT ;  /* 0x000000080600788c */ /* 0x000fc8000bf04070 */
[----:B------:R-:W-:-:S09]  /*1670*/  UISETP.GT.U32.OR UP0, UPT, UR8, 0x45, UP0 ;  /* 0x000000450800788c */ /* 0x000fd20008704470 */
[----:B------:R-:W-:Y:S05]  /*1680*/  BRA.U UP0, `(.L_x_5) ;  /* 0x0000000100147547 */ /* 0x000fea000b800000 */
[----:B0-----:R-:W0:Y:S01]  /*1690*/  LDC.64 R2, c[0x0][0x390] ;  /* 0x0000e400ff027b82 */ /* 0x001e220000000a00 */
[----:B------:R-:W-:-:S05]  /*16a0*/  IADD3 R5, PT, PT, R4, UR4, RZ ;  /* 0x0000000404057c10 */ /* 0x000fca000fffe0ff */
[----:B0-----:R-:W-:-:S05]  /*16b0*/  IMAD.WIDE.U32 R2, R5, 0x4, R2 ;  /* 0x0000000405027825 */ /* 0x001fca00078e0002 */
[----:B------:R1:W-:Y:S04]  /*16c0*/  REDG.E.ADD.F32.FTZ.RN.STRONG.GPU desc[UR10][R2.64+0x4], R28 ;  /* 0x0000041c020079a6 */ /* 0x0003e8000c12f30a */
[----:B------:R1:W-:Y:S02]  /*16d0*/  REDG.E.ADD.F32.FTZ.RN.STRONG.GPU desc[UR10][R2.64+0x8], R29 ;  /* 0x0000081d020079a6 */ /* 0x0003e4000c12f30a */
.L_x_5:
[----:B------:R-:W2:Y:S01]  /*16e0*/  LDCU.64 UR6, c[0x0][0x390] ;  /* 0x00007200ff0677ac */ /* 0x000ea20008000a00 */
[----:B------:R-:W-:-:S04]  /*16f0*/  IADD3 R4, P0, PT, R0, UR5, RZ ;  /* 0x0000000500047c10 */ /* 0x000fc8000ff1e0ff */
[----:B------:R-:W-:Y:S02]  /*1700*/  IADD3.X R7, PT, PT, RZ, RZ, RZ, P0, !PT ;  /* 0x000000ffff077210 */ /* 0x000fe400007fe4ff */
[----:B------:R-:W-:-:S04]  /*1710*/  IADD3 R0, P0, PT, R4, UR4, RZ ;  /* 0x0000000404007c10 */ /* 0x000fc8000ff1e0ff */
[----:B01----:R-:W-:Y:S02]  /*1720*/  IADD3.X R3, PT, PT, RZ, R7, RZ, P0, !PT ;  /* 0x00000007ff037210 */ /* 0x003fe400007fe4ff */
[----:B--2---:R-:W-:-:S04]  /*1730*/  LEA R2, P0, R0, UR6, 0x2 ;  /* 0x0000000600027c11 */ /* 0x004fc8000f8010ff */
[----:B------:R-:W-:Y:S01]  /*1740*/  LEA.HI.X R3, R0, UR7, R3, 0x2, P0 ;  /* 0x0000000700037c11 */ /* 0x000fe200080f1403 */
[----:B------:R-:W-:Y:S08]  /*1750*/  BRA.U UP1, `(.L_x_6) ;  /* 0x0000000101047547 */ /* 0x000ff0000b800000 */
[----:B------:R0:W-:Y:S02]  /*1760*/  REDG.E.ADD.F32.FTZ.RN.STRONG.GPU desc[UR10][R2.64+0x70], R25 ;  /* 0x00007019020079a6 */ /* 0x0001e4000c12f30a */
.L_x_6:
[----:B------:R-:W-:Y:S02]  /*1770*/  UIADD3 UR5, UPT, UPT, UR4, 0x1, URZ ;  /* 0x0000000104057890 */ /* 0x000fe4000fffe0ff */
[----:B------:R-:W-:-:S04]  /*1780*/  UIADD3 UR4, UPT, UPT, UR4, 0x2, URZ ;  /* 0x0000000204047890 */ /* 0x000fc8000fffe0ff */
[C---:B------:R-:W-:Y:S02]  /*1790*/  IADD3 R5, P0, PT, R4.reuse, UR5, RZ ;  /* 0x0000000504057c10 */ /* 0x040fe4000ff1e0ff */
[----:B------:R-:W-:Y:S02]  /*17a0*/  IADD3 R0, P1, PT, R4, UR4, RZ ;  /* 0x0000000404007c10 */ /* 0x000fe4000ff3e0ff */
[-C--:B------:R-:W-:Y:S02]  /*17b0*/  IADD3.X R8, PT, PT, RZ, R7.reuse, RZ, P0, !PT ;  /* 0x00000007ff087210 */ /* 0x080fe400007fe4ff */
[----:B------:R-:W-:Y:S02]  /*17c0*/  IADD3.X R7, PT, PT, RZ, R7, RZ, P1, !PT ;  /* 0x00000007ff077210 */ /* 0x000fe40000ffe4ff */
[----:B------:R-:W-:Y:S02]  /*17d0*/  LEA R4, P0, R5, UR6, 0x2 ;  /* 0x0000000605047c11 */ /* 0x000fe4000f8010ff */
[----:B------:R-:W-:-:S02]  /*17e0*/  LEA R6, P1, R0, UR6, 0x2 ;  /* 0x0000000600067c11 */ /* 0x000fc4000f8210ff */
[----:B------:R-:W-:Y:S02]  /*17f0*/  LEA.HI.X R5, R5, UR7, R8, 0x2, P0 ;  /* 0x0000000705057c11 */ /* 0x000fe400080f1408 */
[----:B------:R-:W-:Y:S01]  /*1800*/  LEA.HI.X R7, R0, UR7, R7, 0x2, P1 ;  /* 0x0000000700077c11 */ /* 0x000fe200088f1407 */
[----:B------:R-:W-:Y:S08]  /*1810*/  BRA.U UP0, `(.L_x_7) ;  /* 0x0000000100087547 */ /* 0x000ff0000b800000 */
[----:B------:R1:W-:Y:S04]  /*1820*/  REDG.E.ADD.F32.FTZ.RN.STRONG.GPU desc[UR10][R4.64+0x70], R24 ;  /* 0x00007018040079a6 */ /* 0x0003e8000c12f30a */
[----:B------:R1:W-:Y:S02]  /*1830*/  REDG.E.ADD.F32.FTZ.RN.STRONG.GPU desc[UR10][R6.64+0x70], R31 ;  /* 0x0000701f060079a6 */ /* 0x0003e4000c12f30a */
.L_x_7:
[----:B------:R-:W-:Y:S05]  /*1840*/  BRA.U UP1, `(.L_x_8) ;  /* 0x0000000101047547 */ /* 0x000fea000b800000 */
[----:B------:R2:W-:Y:S02]  /*1850*/  REDG.E.ADD.F32.FTZ.RN.STRONG.GPU desc[UR10][R2.64+0xe0], R30 ;  /* 0x0000e01e020079a6 */ /* 0x0005e4000c12f30a */
.L_x_8:
[----:B------:R-:W-:Y:S05]  /*1860*/  BRA.U UP0, `(.L_x_9) ;  /* 0x0000000100087547 */ /* 0x000fea000b800000 */
[----:B------:R3:W-:Y:S04]  /*1870*/  REDG.E.ADD.F32.FTZ.RN.STRONG.GPU desc[UR10][R4.64+0xe0], R19 ;  /* 0x0000e013040079a6 */ /* 0x0007e8000c12f30a */
[----:B------:R3:W-:Y:S02]  /*1880*/  REDG.E.ADD.F32.FTZ.RN.STRONG.GPU desc[UR10][R6.64+0xe0], R20 ;  /* 0x0000e014060079a6 */ /* 0x0007e4000c12f30a */
.L_x_9:
[----:B------:R-:W-:Y:S05]  /*1890*/  BRA.U UP1, `(.L_x_10) ;  /* 0x0000000101047547 */ /* 0x000fea000b800000 */
[----:B------:R4:W-:Y:S02]  /*18a0*/  REDG.E.ADD.F32.FTZ.RN.STRONG.GPU desc[UR10][R2.64+0x150], R32 ;  /* 0x00015020020079a6 */ /* 0x0009e4000c12f30a */
.L_x_10:
[----:B------:R-:W-:-:S13]  /*18b0*/  PLOP3.LUT P0, PT, PT, PT, UP0, 0x80, 0x8 ;  /* 0x000000000008781c */ /* 0x000fda0003f0f008 */
[----:B------:R-:W-:Y:S05]  /*18c0*/  @P0 EXIT ;  /* 0x000000000000094d */ /* 0x000fea0003800000 */
[----:B------:R-:W-:Y:S04]  /*18d0*/  REDG.E.ADD.F32.FTZ.RN.STRONG.GPU desc[UR10][R4.64+0x150], R33 ;  /* 0x00015021040079a6 */ /* 0x000fe8000c12f30a */
[----:B------:R-:W-:Y:S01]  /*18e0*/  REDG.E.ADD.F32.FTZ.RN.STRONG.GPU desc[UR10][R6.64+0x150], R38 ;  /* 0x00015026060079a6 */ /* 0x000fe2000c12f30a */
[----:B------:R-:W-:Y:S05]  /*18f0*/  EXIT ;  /* 0x000000000000794d */ /* 0x000fea0003800000 */
.L_x_11:
[----:B------:R-:W-:-:S00]  /*1900*/  BRA `(.L_x_11) ;  /* 0xfffffffc00fc7947 */ /* 0x000fc0000383ffff */
[----:B------:R-:W-:-:S00]  /*1910*/  NOP ;  /* 0x0000000000007918 */ /* 0x000fc00000000000 */
        /* <DEDUP_REMOVED lines=14> */
.L_x_72:


//--------------------- .text._Z9transformPfS_    --------------------------
	.section	.text._Z9transformPfS_,"ax",@progbits
	.align	128
        .global         _Z9transformPfS_
        .type           _Z9transformPfS_,@function
        .size           _Z9transformPfS_,(.L_x_73 - _Z9transformPfS_)
        .other          _Z9transformPfS_,@"STO_CUDA_ENTRY STV_DEFAULT"
_Z9transformPfS_:
.text._Z9transformPfS_:
[----:B------:R-:W-:Y:S01]  /*0000*/  LDC R1, c[0x0][0x37c] ;  /* 0x0000df00ff017b82 */ /* 0x000fe20000000800 */
[----:B------:R-:W0:Y:S07]  /*0010*/  S2R R3, SR_TID.X ;  /* 0x0000000000037919 */ /* 0x000e2e0000002100 */
[----:B------:R-:W0:Y:S08]  /*0020*/  S2UR UR4, SR_CTAID.X ;  /* 0x00000000000479c3 */ /* 0x000e300000002500 */
[----:B------:R-:W0:Y:S02]  /*0030*/  LDC R0, c[0x0][0x360] ;  /* 0x0000d800ff007b82 */ /* 0x000e240000000800 */
[----:B0-----:R-:W-:-:S05]  /*0040*/  IMAD R3, R0, UR4, R3 ;  /* 0x0000000400037c24 */ /* 0x001fca000f8e0203 */
[----:B------:R-:W-:-:S13]  /*0050*/  ISETP.GT.U32.AND P0, PT, R3, 0x125ff, PT ;  /* 0x000125ff0300780c */ /* 0x000fda0003f04070 */
[----:B------:R-:W-:Y:S05]  /*0060*/  @P0 EXIT ;  /* 0x000000000000094d */ /* 0x000fea0003800000 */
[----:B------:R-:W0:Y:S01]  /*0070*/  LDCU UR4, c[0x0][0x370] ;  /* 0x00006e00ff0477ac */ /* 0x000e220008000800 */
[----:B------:R-:W1:Y:S01]  /*0080*/  LDCU.64 UR6, c[0x0][0x358] ;  /* 0x00006b00ff0677ac */ /* 0x000e620008000a00 */
[----:B0-----:R-:W-:-:S07]  /*0090*/  IMAD R0, R0, UR4, RZ ;  /* 0x0000000400007c24 */ /* 0x001fce000f8e02ff */
.L_x_18:
[----:B------:R-:W-:Y:S01]  /*00a0*/  IMAD.HI.U32 R4, R3, 0x5397829d, RZ ;  /* 0x5397829d03047827 */ /* 0x000fe200078e00ff */
[----:B0-----:R-:W0:Y:S04]  /*00b0*/  LDC.64 R6, c[0x0][0x380] ;  /* 0x0000e000ff067b82 */ /* 0x001e280000000a00 */
[----:B-1----:R-:W-:-:S05]  /*00c0*/  SHF.R.U32.HI R8, RZ, 0x8, R4 ;  /* 0x00000008ff087819 */ /* 0x002fca0000011604 */
[----:B------:R-:W-:-:S05]  /*00d0*/  IMAD R5, R8, -0x310, R3 ;  /* 0xfffffcf008057824 */ /* 0x000fca00078e0203 */
[----:B------:R-:W-:-:S05]  /*00e0*/  LOP3.LUT R4, R5, 0xffff, RZ, 0xc0, !PT ;  /* 0x0000ffff05047812 */ /* 0x000fca00078ec0ff */
[----:B------:R-:W-:-:S05]  /*00f0*/  IMAD R4, R4, 0x925, RZ ;  /* 0x0000092504047824 */ /* 0x000fca00078e02ff */
[----:B------:R-:W-:Y:S01]  /*0100*/  SHF.R.U32.HI R4, RZ, 0x10, R4 ;  /* 0x00000010ff047819 */ /* 0x000fe20000011604 */
[----:B0-----:R-:W-:-:S03]  /*0110*/  IMAD.WIDE.U32 R6, R3, 0x4, R6 ;  /* 0x0000000403067825 */ /* 0x001fc600078e0006 */
[----:B------:R-:W-:Y:S02]  /*0120*/  PRMT R9, R4, 0x9910, RZ ;  /* 0x0000991004097816 */ /* 0x000fe400000000ff */
[----:B-1---5:R0:W5:Y:S01]  /*0130*/  LDG.E R2, desc[UR6][R6.64] ;  /* 0x0000000606027981 */ /* 0x022162000c1e1900 */
[----:B------:R-:W-:Y:S02]  /*0140*/  HFMA2 R10, -RZ, RZ, 0, 5.12599945068359375e-06 ;  /* 0x00000056ff0a7431 */ /* 0x000fe400000001ff */
[----:B------:R-:W-:Y:S01]  /*0150*/  IMAD.IADD R3, R0, 0x1, R3 ;  /* 0x0000000100037824 */ /* 0x000fe200078e0203 */
[----:B------:R-:W-:Y:S01]  /*0160*/  BSSY.RECONVERGENT B0, `(.L_x_12) ;  /* 0x000002c000007945 */ /* 0x000fe20003800200 */
[----:B------:R-:W-:-:S03]  /*0170*/  IMAD R9, R9, 0x1c, RZ ;  /* 0x0000001c09097824 */ /* 0x000fc600078e02ff */
[----:B------:R-:W-:Y:S01]  /*0180*/  ISETP.GE.U32.AND P0, PT, R3, 0x12600, PT ;  /* 0x000126000300780c */ /* 0x000fe20003f06070 */
[----:B------:R-:W-:-:S05]  /*0190*/  IMAD.MOV R9, RZ, RZ, -R9 ;  /* 0x000000ffff097224 */ /* 0x000fca00078e0a09 */
[----:B0-----:R-:W-:-:S05]  /*01a0*/  PRMT R6, R9, 0x7710, RZ ;  /* 0x0000771009067816 */ /* 0x001fca00000000ff */
[----:B------:R-:W-:-:S05]  /*01b0*/  IMAD.IADD R6, R5, 0x1, R6 ;  /* 0x0000000105067824 */ /* 0x000fca00078e0206 */
[C---:B------:R-:W-:Y:S02]  /*01c0*/  PRMT R5, R6.reuse, 0x9910, RZ ;  /* 0x0000991006057816 */ /* 0x040fe400000000ff */
[----:B------:R-:W-:-:S03]  /*01d0*/  IADD3 R6, PT, PT, R6, 0x1, RZ ;  /* 0x0000000106067810 */ /* 0x000fc60007ffe0ff */
[----:B------:R-:W-:Y:S01]  /*01e0*/  IMAD R5, R5, R10, 0x56 ;  /* 0x0000005605057424 */ /* 0x000fe200078e020a */
[----:B------:R-:W-:-:S04]  /*01f0*/  LOP3.LUT R13, R6, 0xffff, RZ, 0xc0, !PT ;  /* 0x0000ffff060d7812 */ /* 0x000fc800078ec0ff */
[----:B------:R-:W-:-:S04]  /*0200*/  LOP3.LUT R5, R5, 0xffff, RZ, 0xc0, !PT ;  /* 0x0000ffff05057812 */ /* 0x000fc800078ec0ff */
[----:B------:R-:W-:-:S04]  /*0210*/  SHF.R.U32.HI R5, RZ, 0x8, R5 ;  /* 0x00000008ff057819 */ /* 0x000fc80000011605 */
[----:B------:R-:W-:Y:S01]  /*0220*/  LOP3.LUT R14, R5, 0xffff, RZ, 0xc0, !PT ;  /* 0x0000ffff050e7812 */ /* 0x000fe200078ec0ff */
[----:B------:R-:W-:-:S04]  /*0230*/  VIADD R5, R4, 0x1 ;  /* 0x0000000104057836 */ /* 0x000fc80000000000 */
[C---:B------:R-:W-:Y:S01]  /*0240*/  IMAD R7, R14.reuse, 0x1b, RZ ;  /* 0x0000001b0e077824 */ /* 0x040fe200078e02ff */
[----:B------:R-:W-:Y:S01]  /*0250*/  SHF.R.U32.HI R5, RZ, 0x2, R5 ;  /* 0x00000002ff057819 */ /* 0x000fe20000011605 */
[----:B------:R-:W-:Y:S02]  /*0260*/  IMAD R15, R14, 0x3, RZ ;  /* 0x000000030e0f7824 */ /* 0x000fe400078e02ff */
[----:B------:R-:W-:Y:S01]  /*0270*/  IMAD R7, R8, 0x834, R7 ;  /* 0x0000083408077824 */ /* 0x000fe200078e0207 */
[----:B------:R-:W-:-:S03]  /*0280*/  VIMNMX.U32 R5, PT, PT, R5, 0x6, PT ;  /* 0x0000000605057848 */ /* 0x000fc60003fe0000 */
[----:B------:R-:W-:-:S04]  /*0290*/  IMAD R7, R4, 0x5, R7 ;  /* 0x0000000504077824 */ /* 0x000fc800078e0207 */
[----:B------:R-:W-:-:S07]  /*02a0*/  IMAD.IADD R16, R13, 0x1, R7 ;  /* 0x000000010d107824 */ /* 0x000fce00078e0207 */
.L_x_17:
[----:B0-----:R-:W-:-:S04]  /*02b0*/  LEA R7, R5, 0x5, 0x2 ;  /* 0x0000000505077811 */ /* 0x001fc800078e10ff */
[----:B------:R-:W-:-:S13]  /*02c0*/  ISETP.GT.U32.AND P1, PT, R7, R4, PT ;  /* 0x000000040700720c */ /* 0x000fda0003f24070 */
[----:B-1----:R-:W-:Y:S05]  /*02d0*/  @!P1 BRA `(.L_x_13) ;  /* 0x0000000000509947 */ /* 0x002fea0003800000 */
[----:B------:R-:W0:Y:S01]  /*02e0*/  LDC.64 R6, c[0x0][0x388] ;  /* 0x0000e200ff067b82 */ /* 0x000e220000000a00 */
[----:B------:R-:W-:Y:S01]  /*02f0*/  BSSY.RECONVERGENT B1, `(.L_x_14) ;  /* 0x000000f000017945 */ /* 0x000fe20003800200 */
[----:B------:R-:W-:Y:S01]  /*0300*/  IMAD R10, R5, 0x118, R16 ;  /* 0x00000118050a7824 */ /* 0x000fe200078e0210 */
[----:B------:R-:W-:Y:S01]  /*0310*/  MOV R12, R14 ;  /* 0x0000000e000c7202 */ /* 0x000fe20000000f00 */
[----:B------:R-:W-:-:S07]  /*0320*/  IMAD.MOV.U32 R11, RZ, RZ, R15 ;  /* 0x000000ffff0b7224 */ /* 0x000fce00078e000f */
.L_x_16:
[----:B-1----:R-:W-:-:S05]  /*0330*/  VIADD R8, R11, 0x5 ;  /* 0x000000050b087836 */ /* 0x002fca0000000000 */
[----:B------:R-:W-:-:S13]  /*0340*/  ISETP.GT.U32.AND P1, PT, R8, R13, PT ;  /* 0x0000000d0800720c */ /* 0x000fda0003f24070 */
[----:B------:R-:W-:Y:S05]  /*0350*/  @!P1 BRA `(.L_x_15) ;  /* 0x0000000000209947 */ /* 0x000fea0003800000 */
[----:B------:R-:W-:Y:S01]  /*0360*/  IADD3 R9, PT, PT, R10, 0x5, RZ ;  /* 0x000000050a097810 */ /* 0x000fe20007ffe0ff */
[----:B------:R-:W-:Y:S01]  /*0370*/  VIADD R11, R11, 0xfffffffd ;  /* 0xfffffffd0b0b7836 */ /* 0x000fe20000000000 */
[----:B------:R-:W-:Y:S01]  /*0380*/  ISETP.GT.AND P1, PT, R12, RZ, PT ;  /* 0x000000ff0c00720c */ /* 0x000fe20003f24270 */
[----:B------:R-:W-:Y:S01]  /*0390*/  VIADD R10, R10, 0xffffffe5 ;  /* 0xffffffe50a0a7836 */ /* 0x000fe20000000000 */
[----:B------:R-:W-:Y:S01]  /*03a0*/  IADD3 R12, PT, PT, R12, -0x1, RZ ;  /* 0xffffffff0c0c7810 */ /* 0x000fe20007ffe0ff */
[----:B0-----:R-:W-:-:S05]  /*03b0*/  IMAD.WIDE.U32 R8, R9, 0x4, R6 ;  /* 0x0000000409087825 */ /* 0x001fca00078e0006 */
[----:B-----5:R1:W-:Y:S05]  /*03c0*/  STG.E desc[UR6][R8.64], R2 ;  /* 0x0000000208007986 */ /* 0x0203ea000c101906 */
[----:B------:R-:W-:Y:S05]  /*03d0*/  @P1 BRA `(.L_x_16) ;  /* 0xfffffffc00d41947 */ /* 0x000fea000383ffff */
.L_x_15:
[----:B------:R-:W-:Y:S05]  /*03e0*/  BSYNC.RECONVERGENT B1 ;  /* 0x0000000000017941 */ /* 0x000fea0003800200 */
.L_x_14:
[C---:B------:R-:W-:Y:S02]  /*03f0*/  ISETP.GT.AND P1, PT, R5.reuse, RZ, PT ;  /* 0x000000ff0500720c */ /* 0x040fe40003f24270 */
[----:B------:R-:W-:-:S11]  /*0400*/  IADD3 R5, PT, PT, R5, -0x1, RZ ;  /* 0xffffffff05057810 */ /* 0x000fd60007ffe0ff */
[----:B------:R-:W-:Y:S05]  /*0410*/  @P1 BRA `(.L_x_17) ;  /* 0xfffffffc00a41947 */ /* 0x000fea000383ffff */
.L_x_13:
[----:B------:R-:W-:Y:S05]  /*0420*/  BSYNC.RECONVERGENT B0 ;  /* 0x0000000000007941 */ /* 0x000fea0003800200 */
.L_x_12:
[----:B------:R-:W-:Y:S05]  /*0430*/  @!P0 BRA `(.L_x_18) ;  /* 0xfffffffc00188947 */ /* 0x000fea000383ffff */
[----:B------:R-:W-:Y:S05]  /*0440*/  EXIT ;  /* 0x000000000000794d */ /* 0x000fea0003800000 */
.L_x_19:
        /* <DEDUP_REMOVED lines=11> */
.L_x_73:


//--------------------- .text.default_function_kernel0 --------------------------
	.section	.text.default_function_kernel0,"ax",@progbits
	.align	128
        .global         default_function_kernel0
        .type           default_function_kernel0,@function
        .size           default_function_kernel0,(.L_x_74 - default_function_kernel0)
        .other          default_function_kernel0,@"STO_CUDA_ENTRY STV_DEFAULT"
default_function_kernel0:
.text.default_function_kernel0:
[----:B------:R-:W0:Y:S01]  /*0000*/  LDC R1, c[0x0][0x37c] ;  /* 0x0000df00ff017b82 */ /* 0x000e220000000800 */
[----:B------:R-:W1:Y:S01]  /*0010*/  S2R R0, SR_TID.X ;  /* 0x0000000000007919 */ /* 0x000e620000002100 */
[----:B------:R-:W-:Y:S01]  /*0020*/  UMOV UR4, 0x3340 ;  /* 0x0000334000047882 */ /* 0x000fe20000000000 */
[----:B0-----:R-:W-:Y:S01]  /*0030*/  PRMT R37, R1, 0x3340, R1 ;  /* 0x0000334001257816 */ /* 0x001fe20000000001 */
[----:B------:R-:W-:Y:S01]  /*0040*/  HFMA2 R32, -RZ, RZ, 0, 5.14984130859375e-05 ;  /* 0x00000360ff207431 */ /* 0x000fe200000001ff */
[----:B------:R-:W0:Y:S01]  /*0050*/  S2R R4, SR_TID.Z ;  /* 0x0000000000047919 */ /* 0x000e220000002300 */
[----:B------:R-:W-:Y:S01]  /*0060*/  IMAD.MOV.U32 R80, RZ, RZ, RZ ;  /* 0x000000ffff507224 */ /* 0x000fe200078e00ff */
[----:B------:R-:W-:Y:S01]  /*0070*/  CS2R R122, SRZ ;  /* 0x00000000007a7805 */ /* 0x000fe2000001ff00 */
[----:B------:R-:W-:Y:S01]  /*0080*/  IMAD.MOV.U32 R78, RZ, RZ, RZ ;  /* 0x000000ffff4e7224 */ /* 0x000fe200078e00ff */
[----:B------:R-:W0:Y:S01]  /*0090*/  S2R R47, SR_TID.Y ;  /* 0x00000000002f7919 */ /* 0x000e220000002200 */
[----:B------:R-:W-:Y:S01]  /*00a0*/  IMAD.MOV.U32 R76, RZ, RZ, RZ ;  /* 0x000000ffff4c7224 */ /* 0x000fe200078e00ff */
[----:B------:R-:W-:-:S02]  /*00b0*/  CS2R R116, SRZ ;  /* 0x0000000000747805 */ /* 0x000fc4000001ff00 */
[----:B------:R-:W-:Y:S02]  /*00c0*/  CS2R R120, SRZ ;  /* 0x0000000000787805 */ /* 0x000fe4000001ff00 */
[----:B------:R-:W-:Y:S01]  /*00d0*/  MOV R70, RZ ;  /* 0x000000ff00467202 */ /* 0x000fe20000000f00 */
[----:B------:R-:W-:Y:S01]  /*00e0*/  IMAD.MOV.U32 R68, RZ, RZ, RZ ;  /* 0x000000ffff447224 */ /* 0x000fe200078e00ff */
[----:B------:R-:W-:Y:S01]  /*00f0*/  CS2R R118, SRZ ;  /* 0x0000000000767805 */ /* 0x000fe2000001ff00 */
[----:B------:R-:W-:Y:S01]  /*0100*/  IMAD.MOV.U32 R124, RZ, RZ, RZ ;  /* 0x000000ffff7c7224 */ /* 0x000fe200078e00ff */
[----:B------:R-:W2:Y:S01]  /*0110*/  LDCU.64 UR6, c[0x0][0x358] ;  /* 0x00006b00ff0677ac */ /* 0x000ea20008000a00 */
[C---:B-1----:R-:W-:Y:S01]  /*0120*/  IMAD R50, R0.reuse, 0x7, RZ ;  /* 0x0000000700327824 */ /* 0x042fe200078e02ff */
[C---:B------:R-:W-:Y:S01]  /*0130*/  ISETP.GT.U32.AND P4, PT, R0.reuse, 0xc, PT ;  /* 0x0000000c0000780c */ /* 0x040fe20003f84070 */
[----:B------:R-:W-:Y:S02]  /*0140*/  IMAD R2, R0, 0x12, RZ ;  /* 0x0000001200027824 */ /* 0x000fe400078e02ff */
[C---:B------:R-:W-:Y:S01]  /*0150*/  VIADD R34, R50.reuse, 0x5 ;  /* 0x0000000532227836 */ /* 0x040fe20000000000 */
[----:B------:R-:W-:Y:S01]  /*0160*/  LOP3.LUT R0, R50, 0xffff, RZ, 0xc0, !PT ;  /* 0x0000ffff32007812 */ /* 0x000fe200078ec0ff */
[C---:B------:R-:W-:Y:S01]  /*0170*/  VIADD R9, R2.reuse, 0x6 ;  /* 0x0000000602097836 */ /* 0x040fe20000000000 */
[----:B------:R-:W-:Y:S01]  /*0180*/  IADD3 R12, PT, PT, R2, 0x8, RZ ;  /* 0x00000008020c7810 */ /* 0x000fe20007ffe0ff */
[----:B0-----:R-:W-:Y:S01]  /*0190*/  IMAD R3, R4, 0x4, R47 ;  /* 0x0000000404037824 */ /* 0x001fe200078e022f */
[----:B------:R-:W-:Y:S01]  /*01a0*/  LOP3.LUT R11, R34, 0xffff, RZ, 0xc0, !PT ;  /* 0x0000ffff220b7812 */ /* 0x000fe200078ec0ff */
[----:B------:R-:W-:Y:S01]  /*01b0*/  IMAD R51, R0, 0x5556, RZ ;  /* 0x0000555600337824 */ /* 0x000fe200078e02ff */
[----:B------:R-:W-:Y:S01]  /*01c0*/  IADD3 R49, PT, PT, R50, 0x2, RZ ;  /* 0x0000000232317810 */ /* 0x000fe20007ffe0ff */
[C---:B------:R-:W-:Y:S01]  /*01d0*/  IMAD.SHL.U32 R10, R3.reuse, 0x20, RZ ;  /* 0x00000020030a7824 */ /* 0x040fe200078e00ff */
[----:B------:R-:W-:Y:S01]  /*01e0*/  SHF.L.U32 R6, R3, 0x1, RZ ;  /* 0x0000000103067819 */ /* 0x000fe200000006ff */
[C---:B------:R-:W-:Y:S01]  /*01f0*/  IMAD R5, R11.reuse, 0x5556, RZ ;  /* 0x000055560b057824 */ /* 0x040fe200078e02ff */
[----:B------:R-:W-:Y:S01]  /*0200*/  SHF.R.U32.HI R51, RZ, 0x10, R51 ;  /* 0x00000010ff337819 */ /* 0x000fe20000011633 */
[----:B------:R-:W-:Y:S01]  /*0210*/  IMAD R35, R11, 0x2aab, RZ ;  /* 0x00002aab0b237824 */ /* 0x000fe200078e02ff */
[----:B------:R-:W-:Y:S01]  /*0220*/  LOP3.LUT R11, R12, 0xffff, RZ, 0xc0, !PT ;  /* 0x0000ffff0c0b7812 */ /* 0x000fe200078ec0ff */
[----:B------:R-:W-:Y:S01]  /*0230*/  VIADD R100, R2, 0x7 ;  /* 0x0000000702647836 */ /* 0x000fe20000000000 */
[----:B------:R-:W-:Y:S01]  /*0240*/  LEA.HI R5, R5, R10, RZ, 0x10 ;  /* 0x0000000a05057211 */ /* 0x000fe200078f80ff */
[----:B------:R-:W-:Y:S01]  /*0250*/  IMAD.SHL.U32 R8, R3, 0x8, RZ ;  /* 0x0000000803087824 */ /* 0x000fe200078e00ff */
[----:B------:R-:W-:Y:S01]  /*0260*/  SHF.R.U32.HI R35, RZ, 0x13, R35 ;  /* 0x00000013ff237819 */ /* 0x000fe20000011623 */
[----:B------:R-:W-:Y:S01]  /*0270*/  IMAD R11, R11, 0x8889, RZ ;  /* 0x000088890b0b7824 */ /* 0x000fe200078e02ff */
[----:B------:R-:W-:Y:S01]  /*0280*/  ISETP.GT.U32.AND P2, PT, R5, 0xff, PT ;  /* 0x000000ff0500780c */ /* 0x000fe20003f44070 */
[----:B------:R-:W-:Y:S01]  /*0290*/  IMAD.IADD R10, R51, 0x1, R10 ;  /* 0x00000001330a7824 */ /* 0x000fe200078e020a */
[----:B------:R-:W-:Y:S01]  /*02a0*/  LOP3.LUT R5, R9, 0xffff, RZ, 0xc0, !PT ;  /* 0x0000ffff09057812 */ /* 0x000fe200078ec0ff */
[----:B------:R-:W-:Y:S01]  /*02b0*/  IMAD.IADD R15, R6, 0x1, R35 ;  /* 0x00000001060f7824 */ /* 0x000fe200078e0223 */
[----:B------:R-:W-:Y:S01]  /*02c0*/  LOP3.LUT R7, R100, 0xffff, RZ, 0xc0, !PT ;  /* 0x0000ffff64077812 */ /* 0x000fe200078ec0ff */
[----:B------:R-:W-:Y:S01]  /*02d0*/  VIADD R33, R50, 0x6 ;  /* 0x0000000632217836 */ /* 0x000fe20000000000 */
[--C-:B------:R-:W-:Y:S01]  /*02e0*/  SHF.R.U32.HI R13, RZ, 0x14, R11.reuse ;  /* 0x00000014ff0d7819 */ /* 0x100fe2000001160b */
[----:B------:R-:W-:Y:S01]  /*02f0*/  IMAD R87, R5, 0x8889, RZ ;  /* 0x0000888905577824 */ /* 0x000fe200078e02ff */
[----:B------:R-:W-:Y:S01]  /*0300*/  ISETP.GT.U32.AND P0, PT, R10, 0xfd, PT ;  /* 0x000000fd0a00780c */ /* 0x000fe20003f04070 */
[----:B------:R-:W-:Y:S01]  /*0310*/  IMAD R7, R7, 0x8889, RZ ;  /* 0x0000888907077824 */ /* 0x000fe200078e02ff */
[----:B------:R-:W-:Y:S01]  /*0320*/  SHF.R.U32.HI R85, RZ, 0x16, R11 ;  /* 0x00000016ff557819 */ /* 0x000fe2000001160b */
[C---:B------:R-:W-:Y:S01]  /*0330*/  VIADD R99, R2.reuse, 0x9 ;  /* 0x0000000902637836 */ /* 0x040fe20000000000 */
[--C-:B------:R-:W-:Y:S01]  /*0340*/  SHF.R.U32.HI R5, RZ, 0x14, R87.reuse ;  /* 0x00000014ff057819 */ /* 0x100fe20000011657 */
[C---:B------:R-:W-:Y:S01]  /*0350*/  VIADD R98, R2.reuse, 0xb ;  /* 0x0000000b02627836 */ /* 0x040fe20000000000 */
[----:B------:R-:W-:Y:S01]  /*0360*/  SHF.R.U32.HI R87, RZ, 0x16, R87 ;  /* 0x00000016ff577819 */ /* 0x000fe20000011657 */
[----:B------:R-:W-:Y:S01]  /*0370*/  VIADD R97, R2, 0xd ;  /* 0x0000000d02617836 */ /* 0x000fe20000000000 */
[----:B------:R-:W-:Y:S01]  /*0380*/  SHF.R.U32.HI R10, RZ, 0x14, R7 ;  /* 0x00000014ff0a7819 */ /* 0x000fe20000011607 */
[----:B------:R-:W-:Y:S01]  /*0390*/  IMAD.IADD R14, R8, 0x1, R5 ;  /* 0x00000001080e7824 */ /* 0x000fe200078e0205 */
[----:B------:R-:W-:Y:S01]  /*03a0*/  ISETP.GT.U32.OR P2, PT, R15, 0xf, P2 ;  /* 0x0000000f0f00780c */ /* 0x000fe20001744470 */
[----:B------:R-:W-:Y:S01]  /*03b0*/  VIADD R96, R2, 0xf ;  /* 0x0000000f02607836 */ /* 0x000fe20000000000 */
[----:B------:R-:W-:Y:S01]  /*03c0*/  SHF.R.U32.HI R86, RZ, 0x16, R7 ;  /* 0x00000016ff567819 */ /* 0x000fe20000011607 */
[----:B------:R-:W-:Y:S01]  /*03d0*/  IMAD R7, R47, 0xf0, R2 ;  /* 0x000000f02f077824 */ /* 0x000fe200078e0202 */
[----:B------:R-:W-:Y:S01]  /*03e0*/  ISETP.GT.U32.AND P6, PT, R14, 0x3f, PT ;  /* 0x0000003f0e00780c */ /* 0x000fe20003fc4070 */
[C---:B------:R-:W-:Y:S01]  /*03f0*/  IMAD.IADD R14, R8.reuse, 0x1, R13 ;  /* 0x00000001080e7824 */ /* 0x040fe200078e020d */
[----:B------:R-:W-:Y:S01]  /*0400*/  IADD3 R15, PT, PT, R8, R10, RZ ;  /* 0x0000000a080f7210 */ /* 0x000fe20007ffe0ff */
[----:B------:R-:W-:Y:S01]  /*0410*/  IMAD R26, R4, 0x3c0, R7 ;  /* 0x000003c0041a7824 */ /* 0x000fe200078e0207 */
[----:B------:R-:W-:Y:S01]  /*0420*/  IADD3 R11, PT, PT, R6, R85, RZ ;  /* 0x00000055060b7210 */ /* 0x000fe20007ffe0ff */
[----:B------:R-:W-:Y:S01]  /*0430*/  VIADD R95, R2, 0x11 ;  /* 0x00000011025f7836 */ /* 0x000fe20000000000 */
[----:B------:R-:W-:Y:S01]  /*0440*/  ISETP.GT.U32.AND P1, PT, R14, 0x3f, PT ;  /* 0x0000003f0e00780c */ /* 0x000fe20003f24070 */
[C---:B------:R-:W-:Y:S01]  /*0450*/  IMAD.IADD R14, R6.reuse, 0x1, R87 ;  /* 0x00000001060e7824 */ /* 0x040fe200078e0257 */
[----:B------:R-:W-:Y:S01]  /*0460*/  ISETP.GT.U32.AND P3, PT, R15, 0x3f, PT ;  /* 0x0000003f0f00780c */ /* 0x000fe20003f64070 */
[----:B------:R-:W-:Y:S01]  /*0470*/  IMAD.IADD R15, R6, 0x1, R86 ;  /* 0x00000001060f7824 */ /* 0x000fe200078e0256 */
[----:B------:R-:W-:Y:S01]  /*0480*/  ISETP.GT.U32.OR P1, PT, R11, 0xf, P1 ;  /* 0x0000000f0b00780c */ /* 0x000fe20000f24470 */
[----:B------:R-:W-:Y:S01]  /*0490*/  VIADD R48, R50, 0x1 ;  /* 0x0000000132307836 */ /* 0x000fe20000000000 */
[----:B------:R-:W-:Y:S01]  /*04a0*/  ISETP.GT.U32.OR P6, PT, R14, 0xf, P6 ;  /* 0x0000000f0e00780c */ /* 0x000fe200037c4470 */
[----:B------:R-:W-:Y:S01]  /*04b0*/  IMAD R52, R0, 0xaab, RZ ;  /* 0x00000aab00347824 */ /* 0x000fe200078e02ff */
[----:B------:R-:W-:Y:S01]  /*04c0*/  LOP3.LUT R11, R33, 0xffff, RZ, 0xc0, !PT ;  /* 0x0000ffff210b7812 */ /* 0x000fe200078ec0ff */
[----:B------:R-:W-:Y:S01]  /*04d0*/  VIADD R31, R50, 0x4 ;  /* 0x00000004321f7836 */ /* 0x000fe20000000000 */
[----:B------:R-:W-:Y:S01]  /*04e0*/  ISETP.GT.U32.OR P5, PT, R7, 0x3b9, P4 ;  /* 0x000003b90700780c */ /* 0x000fe200027a4470 */
[----:B------:R-:W-:Y:S01]  /*04f0*/  VIADD R103, R2, 0x1 ;  /* 0x0000000102677836 */ /* 0x000fe20000000000 */
[----:B------:R-:W-:Y:S01]  /*0500*/  ISETP.GT.U32.OR P6, PT, R26, 0x779, P6 ;  /* 0x000007791a00780c */ /* 0x000fe200037c4470 */
[----:B------:R-:W-:Y:S01]  /*0510*/  IMAD R29, R11, 0x2aab, RZ ;  /* 0x00002aab0b1d7824 */ /* 0x000fe200078e02ff */
[----:B------:R-:W-:Y:S01]  /*0520*/  ISETP.GT.U32.OR P3, PT, R15, 0xf, P3 ;  /* 0x0000000f0f00780c */ /* 0x000fe20001f64470 */
[----:B------:R-:W-:Y:S01]  /*0530*/  IMAD R15, R47, 0x60, R50 ;  /* 0x000000602f0f7824 */ /* 0x000fe200078e0232 */
[----:B------:R-:W-:Y:S01]  /*0540*/  PLOP3.LUT P6, PT, P6, P5, PT, 0xf8, 0x8f ;  /* 0x00000000008f781c */ /* 0x000fe200037cbf70 */
[----:B------:R-:W-:Y:S01]  /*0550*/  VIADD R102, R2, 0x3 ;  /* 0x0000000302667836 */ /* 0x000fe20000000000 */
[----:B------:R-:W-:Y:S01]  /*0560*/  ISETP.GT.U32.OR P5, PT, R7, 0x3b8, P4 ;  /* 0x000003b80700780c */ /* 0x000fe200027a4470 */
[----:B------:R-:W-:Y:S01]  /*0570*/  IMAD R14, R4, 0x180, R15 ;  /* 0x00000180040e7824 */ /* 0x000fe200078e020f */
[----:B------:R-:W-:-:S02]  /*0580*/  ISETP.GT.U32.OR P3, PT, R26, 0x778, P3 ;  /* 0x000007781a00780c */ /* 0x000fc40001f64470 */
[----:B------:R-:W-:Y:S02]  /*0590*/  LOP3.LUT R11, R99, 0xffff, RZ, 0xc0, !PT ;  /* 0x0000ffff630b7812 */ /* 0x000fe400078ec0ff */
[----:B------:R-:W-:Y:S02]  /*05a0*/  SHF.R.U32.HI R29, RZ, 0x13, R29 ;  /* 0x00000013ff1d7819 */ /* 0x000fe4000001161d */
[----:B------:R-:W-:Y:S01]  /*05b0*/  PLOP3.LUT P5, PT, P3, P5, PT, 0xf8, 0x8f ;  /* 0x00000000008f781c */ /* 0x000fe20001fabf70 */
[----:B------:R-:W-:Y:S01]  /*05c0*/  IMAD R84, R11, 0x8889, RZ ;  /* 0x000088890b547824 */ /* 0x000fe200078e02ff */
[----:B------:R-:W-:Y:S01]  /*05d0*/  ISETP.GT.U32.OR P3, PT, R7, 0x3b7, P4 ;  /* 0x000003b70700780c */ /* 0x000fe20002764470 */
[----:B------:R-:W-:Y:S01]  /*05e0*/  IMAD.IADD R11, R6, 0x1, R29 ;  /* 0x00000001060b7824 */ /* 0x000fe200078e021d */
[----:B------:R-:W-:Y:S02]  /*05f0*/  ISETP.GT.U32.OR P1, PT, R26, 0x777, P1 ;  /* 0x000007771a00780c */ /* 0x000fe40000f24470 */
[----:B------:R-:W-:-:S02]  /*0600*/  ISETP.GT.U32.OR P2, PT, R14, 0x2fa, P2 ;  /* 0x000002fa0e00780c */ /* 0x000fc40001744470 */
[----:B------:R-:W-:Y:S02]  /*0610*/  PLOP3.LUT P3, PT, P1, P3, PT, 0xf8, 0x8f ;  /* 0x00000000008f781c */ /* 0x000fe40000f67f70 */
[----:B------:R-:W-:Y:S02]  /*0620*/  ISETP.GT.U32.OR P1, PT, R15, 0x17a, P4 ;  /* 0x0000017a0f00780c */ /* 0x000fe40002724470 */
[----:B------:R-:W-:Y:S02]  /*0630*/  ISETP.GT.U32.OR P0, PT, R11, 0xf, P0 ;  /* 0x0000000f0b00780c */ /* 0x000fe40000704470 */
[----:B------:R-:W-:Y:S02]  /*0640*/  SHF.R.U32.HI R11, RZ, 0x14, R84 ;  /* 0x00000014ff0b7819 */ /* 0x000fe40000011654 */
[----:B------:R-:W-:Y:S02]  /*0650*/  PLOP3.LUT P1, PT, P2, P1, PT, 0xf8, 0x8f ;  /* 0x00000000008f781c */ /* 0x000fe40001723f70 */
[----:B------:R-:W-:Y:S01]  /*0660*/  ISETP.GT.U32.OR P2, PT, R15, 0x179, P4 ;  /* 0x000001790f00780c */ /* 0x000fe20002744470 */
[----:B------:R-:W-:Y:S01]  /*0670*/  VIADD R15, R2, 0xa ;  /* 0x0000000a020f7836 */ /* 0x000fe20000000000 */
[----:B------:R-:W-:-:S02]  /*0680*/  ISETP.GT.U32.OR P0, PT, R14, 0x2f9, P0 ;  /* 0x000002f90e00780c */ /* 0x000fc40000704470 */
[----:B------:R-:W-:Y:S02]  /*0690*/  IADD3 R14, PT, PT, R8, R11, RZ ;  /* 0x0000000b080e7210 */ /* 0x000fe40007ffe0ff */
[----:B------:R-:W-:Y:S02]  /*06a0*/  SHF.R.U32.HI R84, RZ, 0x16, R84 ;  /* 0x00000016ff547819 */ /* 0x000fe40000011654 */
[----:B------:R-:W-:Y:S02]  /*06b0*/  PLOP3.LUT P0, PT, P0, P2, PT, 0xf8, 0x8f ;  /* 0x00000000008f781c */ /* 0x000fe40000705f70 */
[----:B------:R-:W-:Y:S01]  /*06c0*/  ISETP.GT.U32.AND P2, PT, R14, 0x3f, PT ;  /* 0x0000003f0e00780c */ /* 0x000fe20003f44070 */
[----:B------:R-:W-:Y:S01]  /*06d0*/  IMAD.IADD R14, R6, 0x1, R84 ;  /* 0x00000001060e7824 */ /* 0x000fe200078e0254 */
[----:B------:R-:W-:Y:S02]  /*06e0*/  P2R R113, PR, RZ, 0x8 ;  /* 0x00000008ff717803 */ /* 0x000fe40000000000 */
[----:B------:R-:W-:-:S02]  /*06f0*/  ISETP.GT.U32.OR P3, PT, R7, 0x3b6, P4 ;  /* 0x000003b60700780c */ /* 0x000fc40002764470 */
[----:B------:R-:W-:Y:S02]  /*0700*/  ISETP.GT.U32.OR P2, PT, R14, 0xf, P2 ;  /* 0x0000000f0e00780c */ /* 0x000fe40001744470 */
[----:B------:R-:W-:Y:S02]  /*0710*/  LOP3.LUT R14, R15, 0xffff, RZ, 0xc0, !PT ;  /* 0x0000ffff0f0e7812 */ /* 0x000fe400078ec0ff */
[----:B------:R-:W-:Y:S02]  /*0720*/  ISETP.GT.U32.OR P2, PT, R26, 0x776, P2 ;  /* 0x000007761a00780c */ /* 0x000fe40001744470 */
[----:B------:R-:W-:Y:S01]  /*0730*/  SHF.R.U32.HI R52, RZ, 0x11, R52 ;  /* 0x00000011ff347819 */ /* 0x000fe20000011634 */
[----:B------:R-:W-:Y:S01]  /*0740*/  IMAD R14, R14, 0x8889, RZ ;  /* 0x000088890e0e7824 */ /* 0x000fe200078e02ff */
[----:B------:R-:W-:Y:S02]  /*0750*/  PLOP3.LUT P2, PT, P2, P3, PT, 0xf8, 0x8f ;  /* 0x00000000008f781c */ /* 0x000fe40001747f70 */
[----:B------:R-:W-:-:S02]  /*0760*/  ISETP.GT.U32.OR P3, PT, R7, 0x3b5, P4 ;  /* 0x000003b50700780c */ /* 0x000fc40002764470 */
[--C-:B------:R-:W-:Y:S02]  /*0770*/  SHF.R.U32.HI R17, RZ, 0x14, R14.reuse ;  /* 0x00000014ff117819 */ /* 0x100fe4000001160e */
[----:B------:R-:W-:Y:S02]  /*0780*/  SHF.R.U32.HI R83, RZ, 0x16, R14 ;  /* 0x00000016ff537819 */ /* 0x000fe4000001160e */
[----:B------:R-:W-:Y:S01]  /*0790*/  P2R R112, PR, RZ, 0x4 ;  /* 0x00000004ff707803 */ /* 0x000fe20000000000 */
[----:B------:R-:W-:Y:S01]  /*07a0*/  IMAD.IADD R16, R8, 0x1, R17 ;  /* 0x0000000108107824 */ /* 0x000fe200078e0211 */
[----:B------:R-:W-:Y:S02]  /*07b0*/  IADD3 R14, PT, PT, R6, R83, RZ ;  /* 0x00000053060e7210 */ /* 0x000fe40007ffe0ff */
[----:B------:R-:W-:Y:S02]  /*07c0*/  IADD3 R101, PT, PT, R2, 0x5, RZ ;  /* 0x0000000502657810 */ /* 0x000fe40007ffe0ff */
[----:B------:R-:W-:-:S02]  /*07d0*/  ISETP.GT.U32.AND P2, PT, R16, 0x3f, PT ;  /* 0x0000003f1000780c */ /* 0x000fc40003f44070 */
[----:B------:R-:W-:Y:S02]  /*07e0*/  LOP3.LUT R56, R101, 0xffff, RZ, 0xc0, !PT ;  /* 0x0000ffff65387812 */ /* 0x000fe400078ec0ff */
[----:B------:R-:W-:Y:S02]  /*07f0*/  ISETP.GT.U32.OR P2, PT, R14, 0xf, P2 ;  /* 0x0000000f0e00780c */ /* 0x000fe40001744470 */
[----:B------:R-:W-:Y:S01]  /*0800*/  LOP3.LUT R14, R98, 0xffff, RZ, 0xc0, !PT ;  /* 0x0000ffff620e7812 */ /* 0x000fe200078ec0ff */
[----:B------:R-:W-:Y:S01]  /*0810*/  IMAD R56, R56, 0x8889, RZ ;  /* 0x0000888938387824 */ /* 0x000fe200078e02ff */
[----:B------:R-:W-:Y:S02]  /*0820*/  ISETP.GT.U32.OR P2, PT, R26, 0x775, P2 ;  /* 0x000007751a00780c */ /* 0x000fe40001744470 */
[----:B------:R-:W-:Y:S01]  /*0830*/  PRMT R13, R13, 0x9910, RZ ;  /* 0x000099100d0d7816 */ /* 0x000fe200000000ff */
[----:B------:R-:W-:Y:S01]  /*0840*/  IMAD R14, R14, 0x8889, RZ ;  /* 0x000088890e0e7824 */ /* 0x000fe200078e02ff */
[----:B------:R-:W-:-:S02]  /*0850*/  PLOP3.LUT P2, PT, P2, P3, PT, 0xf8, 0x8f ;  /* 0x00000000008f781c */ /* 0x000fc40001747f70 */
[----:B------:R-:W-:Y:S01]  /*0860*/  ISETP.GT.U32.OR P3, PT, R7, 0x3b4, P4 ;  /* 0x000003b40700780c */ /* 0x000fe20002764470 */
[----:B------:R-:W-:Y:S01]  /*0870*/  IMAD R13, R13, 0x1e, RZ ;  /* 0x0000001e0d0d7824 */ /* 0x000fe200078e02ff */
[--C-:B------:R-:W-:Y:S02]  /*0880*/  SHF.R.U32.HI R16, RZ, 0x14, R14.reuse ;  /* 0x00000014ff107819 */ /* 0x100fe4000001160e */
[----:B------:R-:W-:Y:S01]  /*0890*/  SHF.R.U32.HI R82, RZ, 0x16, R14 ;  /* 0x00000016ff527819 */ /* 0x000fe2000001160e */
[----:B------:R-:W-:Y:S01]  /*08a0*/  IMAD.MOV R13, RZ, RZ, -R13 ;  /* 0x000000ffff0d7224 */ /* 0x000fe200078e0a0d */
[----:B------:R-:W-:Y:S01]  /*08b0*/  P2R R111, PR, RZ, 0x4 ;  /* 0x00000004ff6f7803 */ /* 0x000fe20000000000 */
[----:B------:R-:W-:Y:S01]  /*08c0*/  IMAD.IADD R18, R8, 0x1, R16 ;  /* 0x0000000108127824 */ /* 0x000fe200078e0210 */
[----:B------:R-:W-:Y:S01]  /*08d0*/  SHF.R.U32.HI R88, RZ, 0x16, R56 ;  /* 0x00000016ff587819 */ /* 0x000fe20000011638 */
[----:B------:R-:W-:Y:S01]  /*08e0*/  IMAD.IADD R14, R6, 0x1, R82 ;  /* 0x00000001060e7824 */ /* 0x000fe200078e0252 */
[----:B------:R-:W-:-:S02]  /*08f0*/  PRMT R13, R13, 0x7710, RZ ;  /* 0x000077100d0d7816 */ /* 0x000fc400000000ff */
[----:B------:R-:W-:Y:S02]  /*0900*/  ISETP.GT.U32.AND P2, PT, R18, 0x3f, PT ;  /* 0x0000003f1200780c */ /* 0x000fe40003f44070 */
[----:B------:R-:W-:Y:S02]  /*0910*/  IADD3 R18, PT, PT, R2, 0xc, RZ ;  /* 0x0000000c02127810 */ /* 0x000fe40007ffe0ff */
[----:B------:R-:W-:Y:S02]  /*0920*/  ISETP.GT.U32.OR P2, PT, R14, 0xf, P2 ;  /* 0x0000000f0e00780c */ /* 0x000fe40001744470 */
[----:B------:R-:W-:Y:S02]  /*0930*/  LOP3.LUT R14, R18, 0xffff, RZ, 0xc0, !PT ;  /* 0x0000ffff120e7812 */ /* 0x000fe400078ec0ff */
[----:B------:R-:W-:Y:S02]  /*0940*/  ISETP.GT.U32.OR P2, PT, R26, 0x774, P2 ;  /* 0x000007741a00780c */ /* 0x000fe40001744470 */
[----:B------:R-:W-:Y:S01]  /*0950*/  PRMT R17, R17, 0x9910, RZ ;  /* 0x0000991011117816 */ /* 0x000fe200000000ff */
[----:B------:R-:W-:Y:S01]  /*0960*/  IMAD R43, R14, 0x8889, RZ ;  /* 0x000088890e2b7824 */ /* 0x000fe200078e02ff */
[----:B------:R-:W-:-:S02]  /*0970*/  PLOP3.LUT P2, PT, P2, P3, PT, 0xf8, 0x8f ;  /* 0x00000000008f781c */ /* 0x000fc40001747f70 */
[----:B------:R-:W-:Y:S02]  /*0980*/  ISETP.GT.U32.OR P3, PT, R7, 0x3b3, P4 ;  /* 0x000003b30700780c */ /* 0x000fe40002764470 */
[--C-:B------:R-:W-:Y:S02]  /*0990*/  SHF.R.U32.HI R14, RZ, 0x14, R43.reuse ;  /* 0x00000014ff0e7819 */ /* 0x100fe4000001162b */
[----:B------:R-:W-:Y:S02]  /*09a0*/  SHF.R.U32.HI R43, RZ, 0x16, R43 ;  /* 0x00000016ff2b7819 */ /* 0x000fe4000001162b */
[----:B------:R-:W-:Y:S01]  /*09b0*/  P2R R110, PR, RZ, 0x4 ;  /* 0x00000004ff6e7803 */ /* 0x000fe20000000000 */
[----:B------:R-:W-:Y:S01]  /*09c0*/  IMAD.IADD R20, R8, 0x1, R14 ;  /* 0x0000000108147824 */ /* 0x000fe200078e020e */
[----:B------:R-:W-:Y:S01]  /*09d0*/  P2R R115, PR, RZ, 0x40 ;  /* 0x00000040ff737803 */ /* 0x000fe20000000000 */
[----:B------:R-:W-:Y:S01]  /*09e0*/  IMAD.IADD R19, R6, 0x1, R43 ;  /* 0x0000000106137824 */ /* 0x000fe200078e022b */
[----:B------:R-:W-:-:S02]  /*09f0*/  P2R R114, PR, RZ, 0x20 ;  /* 0x00000020ff727803 */ /* 0x000fc40000000000 */
[----:B------:R-:W-:-:S04]  /*0a00*/  ISETP.GT.U32.AND P2, PT, R20, 0x3f, PT ;  /* 0x0000003f1400780c */ /* 0x000fc80003f44070 */
[----:B------:R-:W-:Y:S02]  /*0a10*/  ISETP.GT.U32.OR P2, PT, R19, 0xf, P2 ;  /* 0x0000000f1300780c */ /* 0x000fe40001744470 */
[----:B------:R-:W-:Y:S02]  /*0a20*/  LOP3.LUT R19, R97, 0xffff, RZ, 0xc0, !PT ;  /* 0x0000ffff61137812 */ /* 0x000fe400078ec0ff */
[----:B------:R-:W-:-:S03]  /*0a30*/  ISETP.GT.U32.OR P2, PT, R26, 0x773, P2 ;  /* 0x000007731a00780c */ /* 0x000fc60001744470 */
[----:B------:R-:W-:Y:S01]  /*0a40*/  IMAD R42, R19, 0x8889, RZ ;  /* 0x00008889132a7824 */ /* 0x000fe200078e02ff */
[----:B------:R-:W-:Y:S02]  /*0a50*/  PLOP3.LUT P2, PT, P2, P3, PT, 0xf8, 0x8f ;  /* 0x00000000008f781c */ /* 0x000fe40001747f70 */
[----:B------:R-:W-:Y:S02]  /*0a60*/  ISETP.GT.U32.OR P3, PT, R7, 0x3b2, P4 ;  /* 0x000003b20700780c */ /* 0x000fe40002764470 */
[--C-:B------:R-:W-:Y:S02]  /*0a70*/  SHF.R.U32.HI R19, RZ, 0x14, R42.reuse ;  /* 0x00000014ff137819 */ /* 0x100fe4000001162a */
[----:B------:R-:W-:Y:S02]  /*0a80*/  SHF.R.U32.HI R42, RZ, 0x16, R42 ;  /* 0x00000016ff2a7819 */ /* 0x000fe4000001162a */
[----:B------:R-:W-:Y:S02]  /*0a90*/  IADD3 R21, PT, PT, R8, R19, RZ ;  /* 0x0000001308157210 */ /* 0x000fe40007ffe0ff */
[----:B------:R-:W-:Y:S01]  /*0aa0*/  P2R R109, PR, RZ, 0x4 ;  /* 0x00000004ff6d7803 */ /* 0x000fe20000000000 */
[----:B------:R-:W-:Y:S01]  /*0ab0*/  IMAD.IADD R20, R6, 0x1, R42 ;  /* 0x0000000106147824 */ /* 0x000fe200078e022a */
[----:B------:R-:W-:Y:S01]  /*0ac0*/  ISETP.GT.U32.AND P2, PT, R21, 0x3f, PT ;  /* 0x0000003f1500780c */ /* 0x000fe20003f44070 */
[----:B------:R-:W-:-:S03]  /*0ad0*/  VIADD R21, R2, 0xe ;  /* 0x0000000e02157836 */ /* 0x000fc60000000000 */
        /* <DEDUP_REMOVED lines=8> */
[----:B------:R-:W-:Y:S01]  /*0b60*/  P2R R108, PR, RZ, 0x4 ;  /* 0x00000004ff6c7803 */ /* 0x000fe20000000000 */
[----:B------:R-:W-:Y:S01]  /*0b70*/  IMAD.IADD R23, R8, 0x1, R20 ;  /* 0x0000000108177824 */ /* 0x000fe200078e0214 */
[----:B------:R-:W-:-:S04]  /*0b80*/  IADD3 R22, PT, PT, R6, R41, RZ ;  /* 0x0000002906167210 */ /* 0x000fc80007ffe0ff */
        /* <DEDUP_REMOVED lines=11> */
[----:B------:R-:W-:Y:S01]  /*0c40*/  PRMT R23, R23, 0x9910, RZ ;  /* 0x0000991017177816 */ /* 0x000fe200000000ff */
[----:B------:R-:W-:-:S03]  /*0c50*/  IMAD.IADD R22, R6, 0x1, R40 ;  /* 0x0000000106167824 */ /* 0x000fc600078e0228 */
[----:B------:R-:W-:Y:S01]  /*0c60*/  ISETP.GT.U32.AND P2, PT, R24, 0x3f, PT ;  /* 0x0000003f1800780c */ /* 0x000fe20003f44070 */
[----:B------:R-:W-:Y:S01]  /*0c70*/  IMAD R23, R23, 0x1e, RZ ;  /* 0x0000001e17177824 */ /* 0x000fe200078e02ff */
[----:B------:R-:W-:Y:S02]  /*0c80*/  IADD3 R24, PT, PT, R2, 0x10, RZ ;  /* 0x0000001002187810 */ /* 0x000fe40007ffe0ff */
[----:B------:R-:W-:Y:S02]  /*0c90*/  ISETP.GT.U32.OR P2, PT, R22, 0xf, P2 ;  /* 0x0000000f1600780c */ /* 0x000fe40001744470 */
[----:B------:R-:W-:Y:S02]  /*0ca0*/  LOP3.LUT R22, R24, 0xffff, RZ, 0xc0, !PT ;  /* 0x0000ffff18167812 */ /* 0x000fe400078ec0ff */
[----:B------:R-:W-:-:S03]  /*0cb0*/  ISETP.GT.U32.OR P2, PT, R26, 0x770, P2 ;  /* 0x000007701a00780c */ /* 0x000fc60001744470 */
[----:B------:R-:W-:Y:S01]  /*0cc0*/  IMAD R39, R22, 0x8889, RZ ;  /* 0x0000888916277824 */ /* 0x000fe200078e02ff */
[----:B------:R-:W-:Y:S02]  /*0cd0*/  PLOP3.LUT P2, PT, P2, P3, PT, 0xf8, 0x8f ;  /* 0x00000000008f781c */ /* 0x000fe40001747f70 */
[C---:B------:R-:W-:Y:S02]  /*0ce0*/  ISETP.GT.U32.OR P3, PT, R7.reuse, 0x3af, P4 ;  /* 0x000003af0700780c */ /* 0x040fe40002764470 */
[--C-:B------:R-:W-:Y:S02]  /*0cf0*/  SHF.R.U32.HI R22, RZ, 0x14, R39.reuse ;  /* 0x00000014ff167819 */ /* 0x100fe40000011627 */
[----:B------:R-:W-:Y:S02]  /*0d00*/  SHF.R.U32.HI R39, RZ, 0x16, R39 ;  /* 0x00000016ff277819 */ /* 0x000fe40000011627 */
[----:B------:R-:W-:Y:S01]  /*0d10*/  P2R R105, PR, RZ, 0x4 ;  /* 0x00000004ff697803 */ /* 0x000fe20000000000 */
[----:B------:R-:W-:Y:S01]  /*0d20*/  IMAD.IADD R27, R8, 0x1, R22 ;  /* 0x00000001081b7824 */ /* 0x000fe200078e0216 */
[----:B------:R-:W-:Y:S01]  /*0d30*/  ISETP.GT.U32.OR P4, PT, R7, 0x3ae, P4 ;  /* 0x000003ae0700780c */ /* 0x000fe20002784470 */
[----:B------:R-:W-:Y:S01]  /*0d40*/  IMAD.IADD R25, R6, 0x1, R39 ;  /* 0x0000000106197824 */ /* 0x000fe200078e0227 */
[----:B------:R-:W0:Y:S02]  /*0d50*/  S2R R7, SR_CTAID.Z ;  /* 0x0000000000077919 */ /* 0x000e240000002700 */
[----:B------:R-:W-:-:S04]  /*0d60*/  ISETP.GT.U32.AND P2, PT, R27, 0x3f, PT ;  /* 0x0000003f1b00780c */ /* 0x000fc80003f44070 */
[----:B------:R-:W-:Y:S02]  /*0d70*/  ISETP.GT.U32.OR P2, PT, R25, 0xf, P2 ;  /* 0x0000000f1900780c */ /* 0x000fe40001744470 */
[----:B------:R-:W-:Y:S02]  /*0d80*/  LOP3.LUT R25, R95, 0xffff, RZ, 0xc0, !PT ;  /* 0x0000ffff5f197812 */ /* 0x000fe400078ec0ff */
[----:B------:R-:W-:-:S03]  /*0d90*/  ISETP.GT.U32.OR P2, PT, R26, 0x76f, P2 ;  /* 0x0000076f1a00780c */ /* 0x000fc60001744470 */
[----:B------:R-:W-:Y:S01]  /*0da0*/  IMAD R25, R25, 0x8889, RZ ;  /* 0x0000888919197824 */ /* 0x000fe200078e02ff */
[----:B------:R-:W-:-:S04]  /*0db0*/  PLOP3.LUT P2, PT, P2, P3, PT, 0xf8, 0x8f ;  /* 0x00000000008f781c */ /* 0x000fc80001747f70 */
[--C-:B------:R-:W-:Y:S02]  /*0dc0*/  SHF.R.U32.HI R27, RZ, 0x14, R25.reuse ;  /* 0x00000014ff1b7819 */ /* 0x100fe40000011619 */
[----:B------:R-:W-:Y:S01]  /*0dd0*/  SHF.R.U32.HI R38, RZ, 0x16, R25 ;  /* 0x00000016ff267819 */ /* 0x000fe20000011619 */
[----:B------:R-:W-:Y:S01]  /*0de0*/  IMAD.U32 R25, RZ, RZ, UR4 ;  /* 0x00000004ff197e24 */ /* 0x000fe2000f8e00ff */
[----:B------:R-:W-:-:S03]  /*0df0*/  IADD3 R8, PT, PT, R8, R27, RZ ;  /* 0x0000001b08087210 */ /* 0x000fc60007ffe0ff */
[----:B------:R-:W-:Y:S01]  /*0e00*/  IMAD.IADD R6, R6, 0x1, R38 ;  /* 0x0000000106067824 */ /* 0x000fe200078e0226 */
[----:B------:R-:W-:-:S04]  /*0e10*/  ISETP.GT.U32.AND P3, PT, R8, 0x3f, PT ;  /* 0x0000003f0800780c */ /* 0x000fc80003f64070 */
[----:B------:R-:W-:Y:S02]  /*0e20*/  ISETP.GT.U32.OR P3, PT, R6, 0xf, P3 ;  /* 0x0000000f0600780c */ /* 0x000fe40001f64470 */
[----:B------:R-:W1:Y:S01]  /*0e30*/  S2R R6, SR_CTAID.Y ;  /* 0x0000000000067919 */ /* 0x000e620000002600 */
[----:B0-----:R-:W-:Y:S01]  /*0e40*/  IMAD R8, R7, 0x2, R4 ;  /* 0x0000000207087824 */ /* 0x001fe200078e0204 */
[----:B------:R-:W-:Y:S01]  /*0e50*/  LOP3.LUT R4, R48, 0xffff, RZ, 0xc0, !PT ;  /* 0x0000ffff30047812 */ /* 0x000fe200078ec0ff */
[----:B------:R-:W-:Y:S01]  /*0e60*/  IMAD.MOV.U32 R7, RZ, RZ, 0x70 ;  /* 0x00000070ff077424 */ /* 0x000fe200078e00ff */
[----:B------:R-:W-:Y:S01]  /*0e70*/  ISETP.GT.U32.OR P3, PT, R26, 0x76e, P3 ;  /* 0x0000076e1a00780c */ /* 0x000fe20001f64470 */
[----:B------:R-:W-:Y:S02]  /*0e80*/  IMAD R47, R8, 0x4, R47 ;  /* 0x00000004082f7824 */ /* 0x000fe400078e022f */
[C---:B------:R-:W-:Y:S01]  /*0e90*/  IMAD R44, R4.reuse, 0x2aab, RZ ;  /* 0x00002aab042c7824 */ /* 0x040fe200078e02ff */
[----:B------:R-:W-:Y:S01]  /*0ea0*/  PLOP3.LUT P3, PT, P3, P4, PT, 0xf8, 0x8f ;  /* 0x00000000008f781c */ /* 0x000fe20001f69f70 */
[----:B------:R-:W-:-:S02]  /*0eb0*/  IMAD R4, R4, 0x5556, RZ ;  /* 0x0000555604047824 */ /* 0x000fc400078e02ff */
[----:B------:R-:W-:Y:S01]  /*0ec0*/  IMAD R94, R47, 0x6c0, RZ ;  /* 0x000006c02f5e7824 */ /* 0x000fe200078e02ff */
[----:B------:R-:W-:-:S04]  /*0ed0*/  SHF.R.U32.HI R44, RZ, 0x13, R44 ;  /* 0x00000013ff2c7819 */ /* 0x000fc8000001162c */
[----:B------:R-:W-:Y:S01]  /*0ee0*/  PRMT R0, R44, 0x9910, RZ ;  /* 0x000099102c007816 */ /* 0x000fe200000000ff */
[----:B-1----:R-:W-:Y:S01]  /*0ef0*/  IMAD R6, R3, 0xe, R6 ;  /* 0x0000000e03067824 */ /* 0x002fe200078e0206 */
[----:B------:R-:W-:-:S03]  /*0f00*/  SHF.R.U32.HI R3, RZ, 0x10, R4 ;  /* 0x00000010ff037819 */ /* 0x000fc60000011604 */
[----:B------:R-:W-:Y:S01]  /*0f10*/  IMAD R36, R6, R7, -0x1d ;  /* 0xffffffe306247424 */ /* 0x000fe200078e0207 */
[----:B------:R-:W-:Y:S01]  /*0f20*/  PRMT R4, R3, 0x9910, RZ ;  /* 0x0000991003047816 */ /* 0x000fe200000000ff */
[----:B------:R-:W-:Y:S01]  /*0f30*/  IMAD.MOV.U32 R3, RZ, RZ, R0 ;  /* 0x000000ffff037224 */ /* 0x000fe200078e0000 */
[----:B------:R-:W-:Y:S02]  /*0f40*/  LOP3.LUT R6, R49, 0xffff, RZ, 0xc0, !PT ;  /* 0x0000ffff31067812 */ /* 0x000fe400078ec0ff */
[C---:B------:R-:W-:Y:S01]  /*0f50*/  PRMT R0, R52.reuse, R25, 0x9 ;  /* 0x0000000934007416 */ /* 0x040fe20000000019 */
[----:B------:R-:W-:Y:S01]  /*0f60*/  IMAD R3, R3, 0x30, RZ ;  /* 0x0000003003037824 */ /* 0x000fe200078e02ff */
[----:B------:R-:W-:Y:S01]  /*0f70*/  PRMT R52, R52, 0x9910, RZ ;  /* 0x0000991034347816 */ /* 0x000fe200000000ff */
[----:B------:R-:W-:Y:S01]  /*0f80*/  IMAD R46, R6, 0x2aab, RZ ;  /* 0x00002aab062e7824 */ /* 0x000fe200078e02ff */
[----:B------:R-:W-:Y:S01]  /*0f90*/  PRMT R37, R0, 0x5410, R37 ;  /* 0x0000541000257816 */ /* 0x000fe20000000025 */
[----:B------:R-:W-:-:S02]  /*0fa0*/  IMAD.MOV R3, RZ, RZ, -R3 ;  /* 0x000000ffff037224 */ /* 0x000fc400078e0a03 */
[----:B------:R-:W-:Y:S01]  /*0fb0*/  IMAD R4, R4, 0x3, RZ ;  /* 0x0000000304047824 */ /* 0x000fe200078e02ff */
[----:B------:R-:W-:Y:S01]  /*0fc0*/  SHF.R.U32.HI R46, RZ, 0x13, R46 ;  /* 0x00000013ff2e7819 */ /* 0x000fe2000001162e */
[----:B------:R-:W-:Y:S01]  /*0fd0*/  IMAD R0, R6, 0x5556, RZ ;  /* 0x0000555606007824 */ /* 0x000fe200078e02ff */
[----:B------:R-:W-:Y:S01]  /*0fe0*/  PRMT R3, R3, 0x7710, RZ ;  /* 0x0000771003037816 */ /* 0x000fe200000000ff */
[----:B------:R-:W-:Y:S01]  /*0ff0*/  IMAD R52, R52, 0x30, RZ ;  /* 0x0000003034347824 */ /* 0x000fe200078e02ff */
[----:B------:R-:W-:Y:S02]  /*1000*/  IADD3 R7, PT, PT, RZ, -R4, RZ ;  /* 0x80000004ff077210 */ /* 0x000fe40007ffe0ff */
[----:B------:R-:W-:Y:S01]  /*1010*/  SHF.R.U32.HI R0, RZ, 0x10, R0 ;  /* 0x00000010ff007819 */ /* 0x000fe20000011600 */
[----:B------:R-:W-:Y:S01]  /*1020*/  IMAD.IADD R28, R48, 0x1, R3 ;  /* 0x00000001301c7824 */ /* 0x000fe200078e0203 */
[----:B------:R-:W-:Y:S02]  /*1030*/  LOP3.LUT R4, R31, 0xffff, RZ, 0xc0, !PT ;  /* 0x0000ffff1f047812 */ /* 0x000fe400078ec0ff */
[----:B------:R-:W-:-:S02]  /*1040*/  PRMT R3, R46, 0x9910, RZ ;  /* 0x000099102e037816 */ /* 0x000fc400000000ff */
[----:B------:R-:W-:Y:S01]  /*1050*/  PRMT R6, R0, 0x9910, RZ ;  /* 0x0000991000067816 */ /* 0x000fe200000000ff */
[----:B------:R-:W-:Y:S01]  /*1060*/  IMAD R45, R4, 0x2aab, RZ ;  /* 0x00002aab042d7824 */ /* 0x000fe200078e02ff */
[----:B------:R-:W-:Y:S02]  /*1070*/  MOV R0, R3 ;  /* 0x0000000300007202 */ /* 0x000fe40000000f00 */
[----:B------:R-:W-:Y:S01]  /*1080*/  PRMT R7, R7, 0x7710, RZ ;  /* 0x0000771007077816 */ /* 0x000fe200000000ff */
[----:B------:R-:W-:Y:S01]  /*1090*/  IMAD.MOV.U32 R3, RZ, RZ, R6 ;  /* 0x000000ffff037224 */ /* 0x000fe200078e0006 */
[----:B------:R-:W-:Y:S01]  /*10a0*/  LOP3.LUT R6, R103, 0xffff, RZ, 0xc0, !PT ;  /* 0x0000ffff67067812 */ /* 0x000fe200078ec0ff */
[----:B------:R-:W-:Y:S01]  /*10b0*/  IMAD R0, R0, 0x30, RZ ;  /* 0x0000003000007824 */ /* 0x000fe200078e02ff */
[----:B------:R-:W-:Y:S01]  /*10c0*/  SHF.R.U32.HI R45, RZ, 0x13, R45 ;  /* 0x00000013ff2d7819 */ /* 0x000fe2000001162d */
[----:B------:R-:W-:Y:S01]  /*10d0*/  IMAD R3, R3, 0x3, RZ ;  /* 0x0000000303037824 */ /* 0x000fe200078e02ff */
[----:B------:R-:W-:Y:S01]  /*10e0*/  LOP3.LUT R4, R2, 0xffff, RZ, 0xc0, !PT ;  /* 0x0000ffff02047812 */ /* 0x000fe200078ec0ff */
[----:B------:R-:W-:Y:S01]  /*10f0*/  IMAD.IADD R48, R48, 0x1, R7 ;  /* 0x0000000130307824 */ /* 0x000fe200078e0207 */
[----:B------:R-:W-:Y:S01]  /*1100*/  PRMT R7, R45, 0x9910, RZ ;  /* 0x000099102d077816 */ /* 0x000fe200000000ff */
[----:B------:R-:W-:Y:S01]  /*1110*/  IMAD R6, R6, 0x8889, RZ ;  /* 0x0000888906067824 */ /* 0x000fe200078e02ff */
[----:B------:R-:W-:Y:S01]  /*1120*/  PRMT R28, R28, 0x9910, RZ ;  /* 0x000099101c1c7816 */ /* 0x000fe200000000ff */
[----:B------:R-:W-:-:S02]  /*1130*/  IMAD.MOV R0, RZ, RZ, -R0 ;  /* 0x000000ffff007224 */ /* 0x000fc400078e0a00 */
[----:B------:R-:W-:Y:S01]  /*1140*/  IMAD.MOV R8, RZ, RZ, -R3 ;  /* 0x000000ffff087224 */ /* 0x000fe200078e0a03 */
[----:B------:R-:W-:Y:S01]  /*1150*/  MOV R3, R7 ;  /* 0x0000000700037202 */ /* 0x000fe20000000f00 */
[----:B------:R-:W-:Y:S01]  /*1160*/  IMAD R4, R4, 0x8889, RZ ;  /* 0x0000888904047824 */ /* 0x000fe200078e02ff */
[--C-:B------:R-:W-:Y:S01]  /*1170*/  SHF.R.U32.HI R92, RZ, 0x16, R6.reuse ;  /* 0x00000016ff5c7819 */ /* 0x100fe20000011606 */
[----:B------:R-:W-:Y:S01]  /*1180*/  IMAD R28, R28, 0x56, RZ ;  /* 0x000000561c1c7824 */ /* 0x000fe200078e02ff */
[----:B------:R-:W-:Y:S01]  /*1190*/  PRMT R30, R0, 0x7710, RZ ;  /* 0x00007710001e7816 */ /* 0x000fe200000000ff */
[----:B------:R-:W-:Y:S01]  /*11a0*/  IMAD R3, R3, 0x30, RZ ;  /* 0x0000003003037824 */ /* 0x000fe200078e02ff */
[----:B------:R-:W-:Y:S02]  /*11b0*/  PRMT R8, R8, 0x7710, RZ ;  /* 0x0000771008087816 */ /* 0x000fe400000000ff */
[----:B------:R-:W-:Y:S01]  /*11c0*/  SHF.R.U32.HI R0, RZ, 0x14, R6 ;  /* 0x00000014ff007819 */ /* 0x000fe20000011606 */
[C---:B------:R-:W-:Y:S01]  /*11d0*/  IMAD.IADD R30, R49.reuse, 0x1, R30 ;  /* 0x00000001311e7824 */ /* 0x040fe200078e021e */
[----:B------:R-:W-:Y:S01]  /*11e0*/  PRMT R6, R92, 0x9910, RZ ;  /* 0x000099105c067816 */ /* 0x000fe200000000ff */
[----:B------:R-:W-:Y:S01]  /*11f0*/  IMAD.IADD R49, R49, 0x1, R8 ;  /* 0x0000000131317824 */ /* 0x000fe200078e0208 */
[----:B------:R-:W-:Y:S01]  /*1200*/  PRMT R7, R0, 0x9910, RZ ;  /* 0x0000991000077816 */ /* 0x000fe200000000ff */
[----:B------:R-:W-:Y:S01]  /*1210*/  IMAD.MOV R8, RZ, RZ, -R3 ;  /* 0x000000ffff087224 */ /* 0x000fe200078e0a03 */
[----:B------:R-:W-:-:S02]  /*1220*/  SHF.R.U32.HI R0, RZ, 0x14, R4 ;  /* 0x00000014ff007819 */ /* 0x000fc40000011604 */
[----:B------:R-:W-:Y:S01]  /*1230*/  MOV R3, R6 ;  /* 0x0000000600037202 */ /* 0x000fe20000000f00 */
[----:B------:R-:W-:Y:S01]  /*1240*/  IMAD.MOV.U32 R6, RZ, RZ, R7 ;  /* 0x000000ffff067224 */ /* 0x000fe200078e0007 */
[----:B------:R-:W-:Y:S02]  /*1250*/  SHF.R.U32.HI R93, RZ, 0x16, R4 ;  /* 0x00000016ff5d7819 */ /* 0x000fe40000011604 */
[----:B------:R-:W-:Y:S01]  /*1260*/  PRMT R7, R0, 0x9910, RZ ;  /* 0x0000991000077816 */ /* 0x000fe200000000ff */
[----:B------:R-:W-:Y:S01]  /*1270*/  IMAD R0, R3, 0x78, RZ ;  /* 0x0000007803007824 */ /* 0x000fe200078e02ff */
[----:B------:R-:W-:Y:S01]  /*1280*/  PRMT R4, R8, 0x7710, RZ ;  /* 0x0000771008047816 */ /* 0x000fe200000000ff */
[----:B------:R-:W-:Y:S01]  /*1290*/  IMAD R3, R6, 0x1e, RZ ;  /* 0x0000001e06037824 */ /* 0x000fe200078e02ff */
[----:B------:R-:W-:Y:S02]  /*12a0*/  PRMT R6, R93, 0x9910, RZ ;  /* 0x000099105d067816 */ /* 0x000fe400000000ff */
[----:B------:R-:W-:Y:S01]  /*12b0*/  IADD3 R0, PT, PT, RZ, -R0, RZ ;  /* 0x80000000ff007210 */ /* 0x000fe20007ffe0ff */
[----:B------:R-:W-:Y:S01]  /*12c0*/  IMAD.IADD R31, R31, 0x1, R4 ;  /* 0x000000011f1f7824 */ /* 0x000fe200078e0204 */
[----:B------:R-:W-:Y:S01]  /*12d0*/  PRMT R30, R30, 0x9910, RZ ;  /* 0x000099101e1e7816 */ /* 0x000fe200000000ff */
[----:B------:R-:W-:Y:S01]  /*12e0*/  IMAD.MOV R8, RZ, RZ, -R3 ;  /* 0x000000ffff087224 */ /* 0x000fe200078e0a03 */
[----:B------:R-:W-:Y:S01]  /*12f0*/  PRMT R0, R0, 0x7710, RZ ;  /* 0x0000771000007816 */ /* 0x000fe200000000ff */
[----:B------:R-:W-:Y:S01]  /*1300*/  IMAD.MOV.U32 R4, RZ, RZ, R7 ;  /* 0x000000ffff047224 */ /* 0x000fe200078e0007 */
[----:B------:R-:W-:Y:S01]  /*1310*/  LOP3.LUT R28, R28, 0xffff, RZ, 0xc0, !PT ;  /* 0x0000ffff1c1c7812 */ /* 0x000fe200078ec0ff */
[----:B------:R-:W-:Y:S01]  /*1320*/  IMAD.MOV.U32 R3, RZ, RZ, R6 ;  /* 0x000000ffff037224 */ /* 0x000fe200078e0006 */
[----:B------:R-:W-:Y:S01]  /*1330*/  PRMT R6, R8, 0x7710, RZ ;  /* 0x0000771008067816 */ /* 0x000fe200000000ff */
[----:B------:R-:W-:Y:S01]  /*1340*/  VIADD R7, R2, 0x2 ;  /* 0x0000000202077836 */ /* 0x000fe20000000000 */
[----:B------:R-:W-:Y:S01]  /*1350*/  IADD3 R0, PT, PT, R103, R0, RZ ;  /* 0x0000000067007210 */ /* 0x000fe20007ffe0ff */
[----:B------:R-:W-:Y:S01]  /*1360*/  IMAD R4, R4, 0x1e, RZ ;  /* 0x0000001e04047824 */ /* 0x000fe200078e02ff */
[----:B------:R-:W-:Y:S01]  /*1370*/  PRMT R31, R31, 0x9910, RZ ;  /* 0x000099101f1f7816 */ /* 0x000fe200000000ff */
[----:B------:R-:W-:Y:S01]  /*1380*/  IMAD R3, R3, 0x78, RZ ;  /* 0x0000007803037824 */ /* 0x000fe200078e02ff */
[----:B------:R-:W-:Y:S01]  /*1390*/  LOP3.LUT R8, R7, 0xffff, RZ, 0xc0, !PT ;  /* 0x0000ffff07087812 */ /* 0x000fe200078ec0ff */
[----:B------:R-:W-:Y:S01]  /*13a0*/  IMAD.MOV R25, RZ, RZ, -R4 ;  /* 0x000000ffff197224 */ /* 0x000fe200078e0a04 */
[----:B------:R-:W-:Y:S01]  /*13b0*/  LOP3.LUT R4, R102, 0xffff, RZ, 0xc0, !PT ;  /* 0x0000ffff66047812 */ /* 0x000fe200078ec0ff */
[----:B------:R-:W-:Y:S01]  /*13c0*/  IMAD.IADD R103, R103, 0x1, R6 ;  /* 0x0000000167677824 */ /* 0x000fe200078e0206 */
[----:B------:R-:W-:Y:S01]  /*13d0*/  IADD3 R3, PT, PT, RZ, -R3, RZ ;  /* 0x80000003ff037210 */ /* 0x000fe20007ffe0ff */
[----:B------:R-:W-:Y:S01]  /*13e0*/  IMAD R8, R8, 0x8889, RZ ;  /* 0x0000888908087824 */ /* 0x000fe200078e02ff */
[----:B------:R-:W-:Y:S01]  /*13f0*/  PRMT R25, R25, 0x7710, RZ ;  /* 0x0000771019197816 */ /* 0x000fe200000000ff */
[----:B------:R-:W-:Y:S01]  /*1400*/  IMAD R4, R4, 0x8889, RZ ;  /* 0x0000888904047824 */ /* 0x000fe200078e02ff */
[----:B------:R-:W-:Y:S01]  /*1410*/  PRMT R3, R3, 0x7710, RZ ;  /* 0x0000771003037816 */ /* 0x000fe200000000ff */
[C---:B------:R-:W-:Y:S01]  /*1420*/  VIADD R6, R2.reuse, 0x4 ;  /* 0x0000000402067836 */ /* 0x040fe20000000000 */
[----:B------:R-:W-:Y:S01]  /*1430*/  SHF.R.U32.HI R91, RZ, 0x16, R8 ;  /* 0x00000016ff5b7819 */ /* 0x000fe20000011608 */
[C---:B------:R-:W-:Y:S01]  /*1440*/  IMAD.IADD R25, R2.reuse, 0x1, R25 ;  /* 0x0000000102197824 */ /* 0x040fe200078e0219 */
[----:B------:R-:W-:Y:S01]  /*1450*/  SHF.R.U32.HI R90, RZ, 0x16, R4 ;  /* 0x00000016ff5a7819 */ /* 0x000fe20000011604 */
[----:B------:R-:W-:Y:S01]  /*1460*/  IMAD.IADD R26, R2, 0x1, R3 ;  /* 0x00000001021a7824 */ /* 0x000fe200078e0203 */
[----:B------:R-:W-:Y:S01]  /*1470*/  SHF.R.U32.HI R2, RZ, 0x14, R8 ;  /* 0x00000014ff027819 */ /* 0x000fe20000011608 */
[----:B------:R-:W-:Y:S01]  /*1480*/  IMAD R31, R31, 0x56, RZ ;  /* 0x000000561f1f7824 */ /* 0x000fe200078e02ff */
[----:B------:R-:W-:-:S02]  /*1490*/  SHF.R.U32.HI R3, RZ, 0x14, R4 ;  /* 0x00000014ff037819 */ /* 0x000fc40000011604 */
[----:B------:R-:W-:Y:S02]  /*14a0*/  PRMT R4, R91, 0x9910, RZ ;  /* 0x000099105b047816 */ /* 0x000fe400000000ff */
[----:B------:R-:W-:Y:S02]  /*14b0*/  PRMT R8, R2, 0x9910, RZ ;  /* 0x0000991002087816 */ /* 0x000fe400000000ff */
[----:B------:R-:W-:Y:S01]  /*14c0*/  PRMT R54, R90, 0x9910, RZ ;  /* 0x000099105a367816 */ /* 0x000fe200000000ff */
[----:B------:R-:W-:Y:S01]  /*14d0*/  IMAD.MOV.U32 R2, RZ, RZ, R4 ;  /* 0x000000ffff027224 */ /* 0x000fe200078e0004 */
[----:B------:R-:W-:Y:S01]  /*14e0*/  PRMT R55, R3, 0x9910, RZ ;  /* 0x0000991003377816 */ /* 0x000fe200000000ff */
[----:B------:R-:W-:Y:S01]  /*14f0*/  IMAD.MOV.U32 R3, RZ, RZ, R8 ;  /* 0x000000ffff037224 */ /* 0x000fe200078e0008 */
[----:B------:R-:W-:Y:S01]  /*1500*/  MOV R4, R54 ;  /* 0x0000003600047202 */ /* 0x000fe20000000f00 */
[----:B------:R-:W-:Y:S01]  /*1510*/  IMAD R2, R2, 0x78, RZ ;  /* 0x0000007802027824 */ /* 0x000fe200078e02ff */
[----:B------:R-:W-:Y:S01]  /*1520*/  LOP3.LUT R53, R6, 0xffff, RZ, 0xc0, !PT ;  /* 0x0000ffff06357812 */ /* 0x000fe200078ec0ff */
[----:B------:R-:W-:Y:S01]  /*1530*/  IMAD R3, R3, 0x1e, RZ ;  /* 0x0000001e03037824 */ /* 0x000fe200078e02ff */
[----:B------:R-:W-:Y:S01]  /*1540*/  SHF.R.U32.HI R28, RZ, 0x8, R28 ;  /* 0x00000008ff1c7819 */ /* 0x000fe2000001161c */
[----:B------:R-:W-:Y:S01]  /*1550*/  IMAD R4, R4, 0x78, RZ ;  /* 0x0000007804047824 */ /* 0x000fe200078e02ff */
[----:B------:R-:W-:Y:S01]  /*1560*/  LOP3.LUT R31, R31, 0xffff, RZ, 0xc0, !PT ;  /* 0x0000ffff1f1f7812 */ /* 0x000fe200078ec0ff */
[----:B------:R-:W-:-:S02]  /*1570*/  IMAD.MOV R3, RZ, RZ, -R3 ;  /* 0x000000ffff037224 */ /* 0x000fc400078e0a03 */
[----:B------:R-:W-:Y:S01]  /*1580*/  IMAD R54, R53, 0x8889, RZ ;  /* 0x0000888935367824 */ /* 0x000fe200078e02ff */
[----:B------:R-:W-:Y:S01]  /*1590*/  IADD3 R53, PT, PT, RZ, -R4, RZ ;  /* 0x80000004ff357210 */ /* 0x000fe20007ffe0ff */
[----:B------:R-:W-:Y:S01]  /*15a0*/  IMAD.MOV R2, RZ, RZ, -R2 ;  /* 0x000000ffff027224 */ /* 0x000fe200078e0a02 */
[----:B------:R-:W-:Y:S01]  /*15b0*/  PRMT R4, R3, 0x7710, RZ ;  /* 0x0000771003047816 */ /* 0x000fe200000000ff */
[----:B------:R-:W-:Y:S01]  /*15c0*/  IMAD.MOV.U32 R8, RZ, RZ, R55 ;  /* 0x000000ffff087224 */ /* 0x000fe200078e0037 */
[----:B------:R-:W-:Y:S02]  /*15d0*/  PRMT R53, R53, 0x7710, RZ ;  /* 0x0000771035357816 */ /* 0x000fe400000000ff */
[----:B------:R-:W-:Y:S01]  /*15e0*/  PRMT R2, R2, 0x7710, RZ ;  /* 0x0000771002027816 */ /* 0x000fe200000000ff */
[----:B------:R-:W-:Y:S01]  /*15f0*/  IMAD R8, R8, 0x1e, RZ ;  /* 0x0000001e08087824 */ /* 0x000fe200078e02ff */
[----:B------:R-:W-:Y:S01]  /*1600*/  SHF.R.U32.HI R89, RZ, 0x16, R54 ;  /* 0x00000016ff597819 */ /* 0x000fe20000011636 */
[----:B------:R-:W-:Y:S01]  /*1610*/  IMAD.IADD R3, R7, 0x1, R4 ;  /* 0x0000000107037824 */ /* 0x000fe200078e0204 */
[----:B------:R-:W-:Y:S01]  /*1620*/  SHF.R.U32.HI R31, RZ, 0x8, R31 ;  /* 0x00000008ff1f7819 */ /* 0x000fe2000001161f */
[----:B------:R-:W-:-:S02]  /*1630*/  IMAD.MOV R8, RZ, RZ, -R8 ;  /* 0x000000ffff087224 */ /* 0x000fc400078e0a08 */
[----:B------:R-:W-:Y:S01]  /*1640*/  IMAD.IADD R4, R102, 0x1, R53 ;  /* 0x0000000166047824 */ /* 0x000fe200078e0235 */
[----:B------:R-:W-:Y:S01]  /*1650*/  PRMT R53, R89, 0x9910, RZ ;  /* 0x0000991059357816 */ /* 0x000fe200000000ff */
[----:B------:R-:W-:Y:S01]  /*1660*/  IMAD.IADD R2, R7, 0x1, R2 ;  /* 0x0000000107027824 */ /* 0x000fe200078e0202 */
[----:B------:R-:W-:Y:S02]  /*1670*/  SHF.R.U32.HI R7, RZ, 0x14, R54 ;  /* 0x00000014ff077819 */ /* 0x000fe40000011636 */
[----:B------:R-:W-:Y:S02]  /*1680*/  PRMT R55, R8, 0x7710, RZ ;  /* 0x0000771008377816 */ /* 0x000fe400000000ff */
[----:B------:R-:W-:Y:S01]  /*1690*/  PRMT R54, R5, 0x9910, RZ ;  /* 0x0000991005367816 */ /* 0x000fe200000000ff */
[----:B------:R-:W-:Y:S01]  /*16a0*/  IMAD.MOV.U32 R5, RZ, RZ, R53 ;  /* 0x000000ffff057224 */ /* 0x000fe200078e0035 */
[----:B------:R-:W-:Y:S02]  /*16b0*/  SHF.R.U32.HI R8, RZ, 0x14, R56 ;  /* 0x00000014ff087819 */ /* 0x000fe40000011638 */
[----:B------:R-:W-:Y:S01]  /*16c0*/  PRMT R7, R7, 0x9910, RZ ;  /* 0x0000991007077816 */ /* 0x000fe200000000ff */
[----:B------:R-:W-:Y:S01]  /*16d0*/  IMAD R5, R5, 0x78, RZ ;  /* 0x0000007805057824 */ /* 0x000fe200078e02ff */
[----:B------:R-:W-:Y:S01]  /*16e0*/  IADD3 R102, PT, PT, R102, R55, RZ ;  /* 0x0000003766667210 */ /* 0x000fe20007ffe0ff */
[----:B------:R-:W-:Y:S01]  /*16f0*/  IMAD R54, R54, 0x1e, RZ ;  /* 0x0000001e36367824 */ /* 0x000fe200078e02ff */
[----:B------:R-:W-:Y:S01]  /*1700*/  PRMT R55, R8, 0x9910, RZ ;  /* 0x0000991008377816 */ /* 0x000fe200000000ff */
[----:B------:R-:W-:Y:S01]  /*1710*/  IMAD R7, R7, 0x1e, RZ ;  /* 0x0000001e07077824 */ /* 0x000fe200078e02ff */
[----:B------:R-:W-:Y:S01]  /*1720*/  PRMT R8, R88, 0x9910, RZ ;  /* 0x0000991058087816 */ /* 0x000fe200000000ff */
[----:B------:R-:W-:Y:S01]  /*1730*/  IMAD.MOV R5, RZ, RZ, -R5 ;  /* 0x000000ffff057224 */ /* 0x000fe200078e0a05 */
[----:B------:R-:W-:Y:S01]  /*1740*/  PRMT R56, R87, 0x9910, RZ ;  /* 0x0000991057387816 */ /* 0x000fe200000000ff */
[----:B------:R-:W-:Y:S01]  /*1750*/  IMAD.MOV.U32 R53, RZ, RZ, R55 ;  /* 0x000000ffff357224 */ /* 0x000fe200078e0037 */
[----:B------:R-:W-:Y:S01]  /*1760*/  IADD3 R55, PT, PT, RZ, -R7, RZ ;  /* 0x80000007ff377210 */ /* 0x000fe20007ffe0ff */
[----:B------:R-:W-:Y:S01]  /*1770*/  IMAD R7, R8, 0x78, RZ ;  /* 0x0000007808077824 */ /* 0x000fe200078e02ff */
[----:B------:R-:W-:Y:S01]  /*1780*/  PRMT R5, R5, 0x7710, RZ ;  /* 0x0000771005057816 */ /* 0x000fe200000000ff */
[----:B------:R-:W-:Y:S01]  /*1790*/  IMAD R8, R53, 0x1e, RZ ;  /* 0x0000001e35087824 */ /* 0x000fe200078e02ff */
[----:B------:R-:W-:Y:S01]  /*17a0*/  PRMT R55, R55, 0x7710, RZ ;  /* 0x0000771037377816 */ /* 0x000fe200000000ff */
[----:B------:R-:W-:-:S02]  /*17b0*/  IMAD.MOV R7, RZ, RZ, -R7 ;  /* 0x000000ffff077224 */ /* 0x000fc400078e0a07 */
[C---:B------:R-:W-:Y:S02]  /*17c0*/  IMAD.IADD R5, R6.reuse, 0x1, R5 ;  /* 0x0000000106057824 */ /* 0x040fe400078e0205 */
[----:B------:R-:W-:Y:S01]  /*17d0*/  IMAD.IADD R6, R6, 0x1, R55 ;  /* 0x0000000106067824 */ /* 0x000fe200078e0237 */
[----:B------:R-:W-:Y:S01]  /*17e0*/  IADD3 R55, PT, PT, RZ, -R8, RZ ;  /* 0x80000008ff377210 */ /* 0x000fe20007ffe0ff */
[----:B------:R-:W-:Y:S01]  /*17f0*/  IMAD R53, R56, 0x78, RZ ;  /* 0x0000007838357824 */ /* 0x000fe200078e02ff */
[----:B------:R-:W-:Y:S01]  /*1800*/  PRMT R8, R7, 0x7710, RZ ;  /* 0x0000771007087816 */ /* 0x000fe200000000ff */
[----:B------:R-:W-:Y:S01]  /*1810*/  IMAD.MOV R58, RZ, RZ, -R54 ;  /* 0x000000ffff3a7224 */ /* 0x000fe200078e0a36 */
[----:B------:R-:W-:Y:S01]  /*1820*/  PRMT R54, R55, 0x7710, RZ ;  /* 0x0000771037367816 */ /* 0x000fe200000000ff */
[----:B------:R-:W-:Y:S01]  /*1830*/  IMAD.MOV R53, RZ, RZ, -R53 ;  /* 0x000000ffff357224 */ /* 0x000fe200078e0a35 */
[----:B------:R-:W-:Y:S01]  /*1840*/  PRMT R55, R11, 0x9910, RZ ;  /* 0x000099100b377816 */ /* 0x000fe200000000ff */
[C---:B------:R-:W-:Y:S01]  /*1850*/  IMAD.IADD R7, R101.reuse, 0x1, R8 ;  /* 0x0000000165077824 */ /* 0x040fe200078e0208 */
[----:B------:R-:W-:-:S02]  /*1860*/  IADD3 R101, PT, PT, R101, R54, RZ ;  /* 0x0000003665657210 */ /* 0x000fc40007ffe0ff */
[----:B------:R-:W-:Y:S02]  /*1870*/  PRMT R54, R10, 0x9910, RZ ;  /* 0x000099100a367816 */ /* 0x000fe400000000ff */
[----:B------:R-:W-:Y:S02]  /*1880*/  PRMT R56, R53, 0x7710, RZ ;  /* 0x0000771035387816 */ /* 0x000fe400000000ff */
[----:B------:R-:W-:Y:S02]  /*1890*/  PRMT R53, R86, 0x9910, RZ ;  /* 0x0000991056357816 */ /* 0x000fe400000000ff */
[----:B------:R-:W-:Y:S01]  /*18a0*/  MOV R11, R54 ;  /* 0x00000036000b7202 */ /* 0x000fe20000000f00 */
[----:B------:R-:W-:Y:S01]  /*18b0*/  IMAD.IADD R8, R9, 0x1, R56 ;  /* 0x0000000109087824 */ /* 0x000fe200078e0238 */
[----:B------:R-:W-:Y:S01]  /*18c0*/  PRMT R56, R84, 0x9910, RZ ;  /* 0x0000991054387816 */ /* 0x000fe200000000ff */
[----:B------:R-:W-:Y:S01]  /*18d0*/  IMAD.MOV.U32 R10, RZ, RZ, R53 ;  /* 0x000000ffff0a7224 */ /* 0x000fe200078e0035 */
[----:B------:R-:W-:Y:S01]  /*18e0*/  PRMT R53, R85, 0x9910, RZ ;  /* 0x0000991055357816 */ /* 0x000fe200000000ff */
[----:B------:R-:W-:Y:S01]  /*18f0*/  IMAD R11, R11, 0x1e, RZ ;  /* 0x0000001e0b0b7824 */ /* 0x000fe200078e02ff */
[----:B------:R-:W-:Y:S01]  /*1900*/  PRMT R58, R58, 0x7710, RZ ;  /* 0x000077103a3a7816 */ /* 0x000fe200000000ff */
[----:B------:R-:W-:Y:S01]  /*1910*/  IMAD.MOV.U32 R54, RZ, RZ, R55 ;  /* 0x000000ffff367224 */ /* 0x000fe200078e0037 */
[----:B------:R-:W-:Y:S01]  /*1920*/  PRMT R8, R8, 0x9910, RZ ;  /* 0x0000991008087816 */ /* 0x000fe200000000ff */
[----:B------:R-:W-:-:S02]  /*1930*/  IMAD.MOV R57, RZ, RZ, -R11 ;  /* 0x000000ffff397224 */ /* 0x000fc400078e0a0b */
[----:B------:R-:W-:Y:S02]  /*1940*/  IMAD R11, R53, 0x78, RZ ;  /* 0x00000078350b7824 */ /* 0x000fe400078e02ff */
[----:B------:R-:W-:Y:S01]  /*1950*/  IMAD R54, R54, 0x1e, RZ ;  /* 0x0000001e36367824 */ /* 0x000fe200078e02ff */
[----:B------:R-:W-:Y:S01]  /*1960*/  PRMT R57, R57, 0x7710, RZ ;  /* 0x0000771039397816 */ /* 0x000fe200000000ff */
[----:B------:R-:W-:Y:S02]  /*1970*/  IMAD R53, R56, 0x78, RZ ;  /* 0x0000007838357824 */ /* 0x000fe400078e02ff */
[----:B------:R-:W-:Y:S02]  /*1980*/  IMAD.MOV R11, RZ, RZ, -R11 ;  /* 0x000000ffff0b7224 */ /* 0x000fe400078e0a0b */
[----:B------:R-:W-:Y:S01]  /*1990*/  IMAD.MOV R56, RZ, RZ, -R54 ;  /* 0x000000ffff387224 */ /* 0x000fe200078e0a36 */
[----:B------:R-:W-:Y:S01]  /*19a0*/  IADD3 R53, PT, PT, RZ, -R53, RZ ;  /* 0x80000035ff357210 */ /* 0x000fe20007ffe0ff */
[----:B------:R-:W-:Y:S01]  /*19b0*/  IMAD R10, R10, 0x78, RZ ;  /* 0x000000780a0a7824 */ /* 0x000fe200078e02ff */
[----:B------:R-:W-:Y:S01]  /*19c0*/  PRMT R11, R11, 0x7710, RZ ;  /* 0x000077100b0b7816 */ /* 0x000fe200000000ff */
[----:B------:R-:W-:Y:S01]  /*19d0*/  IMAD.IADD R9, R9, 0x1, R58 ;  /* 0x0000000109097824 */ /* 0x000fe200078e023a */
[----:B------:R-:W-:Y:S01]  /*19e0*/  PRMT R54, R53, 0x7710, RZ ;  /* 0x0000771035367816 */ /* 0x000fe200000000ff */
[----:B------:R-:W-:Y:S01]  /*19f0*/  IMAD.MOV R10, RZ, RZ, -R10 ;  /* 0x000000ffff0a7224 */ /* 0x000fe200078e0a0a */
[----:B------:R-:W-:Y:S01]  /*1a00*/  PRMT R56, R56, 0x7710, RZ ;  /* 0x0000771038387816 */ /* 0x000fe200000000ff */
[C---:B------:R-:W-:Y:S01]  /*1a10*/  IMAD.IADD R11, R12.reuse, 0x1, R11 ;  /* 0x000000010c0b7824 */ /* 0x040fe200078e020b */
[----:B------:R-:W-:Y:S01]  /*1a20*/  PRMT R53, R83, 0x9910, RZ ;  /* 0x0000991053357816 */ /* 0x000fe200000000ff */
[----:B------:R-:W-:Y:S01]  /*1a30*/  IMAD.IADD R12, R12, 0x1, R13 ;  /* 0x000000010c0c7824 */ /* 0x000fe200078e020d */
[C---:B------:R-:W-:Y:S01]  /*1a40*/  IADD3 R13, PT, PT, R99.reuse, R54, RZ ;  /* 0x00000036630d7210 */ /* 0x040fe20007ffe0ff */
[----:B------:R-:W-:Y:S01]  /*1a50*/  IMAD.IADD R99, R99, 0x1, R56 ;  /* 0x0000000163637824 */ /* 0x000fe200078e0238 */
[----:B------:R-:W-:Y:S01]  /*1a60*/  PRMT R54, R16, 0x9910, RZ ;  /* 0x0000991010367816 */ /* 0x000fe200000000ff */
[----:B------:R-:W-:Y:S01]  /*1a70*/  IMAD.MOV.U32 R16, RZ, RZ, R17 ;  /* 0x000000ffff107224 */ /* 0x000fe200078e0011 */
[----:B------:R-:W-:Y:S01]  /*1a80*/  PRMT R56, R14, 0x9910, RZ ;  /* 0x000099100e387816 */ /* 0x000fe200000000ff */
[----:B------:R-:W-:Y:S01]  /*1a90*/  IMAD.MOV.U32 R14, RZ, RZ, R53 ;  /* 0x000000ffff0e7224 */ /* 0x000fe200078e0035 */
[----:B------:R-:W-:Y:S01]  /*1aa0*/  PRMT R55, R10, 0x7710, RZ ;  /* 0x000077100a377816 */ /* 0x000fe200000000ff */
[----:B------:R-:W-:Y:S01]  /*1ab0*/  IMAD R16, R16, 0x1e, RZ ;  /* 0x0000001e10107824 */ /* 0x000fe200078e02ff */
[----:B------:R-:W-:Y:S01]  /*1ac0*/  PRMT R53, R82, 0x9910, RZ ;  /* 0x0000991052357816 */ /* 0x000fe200000000ff */
[----:B------:R-:W-:Y:S01]  /*1ad0*/  IMAD R14, R14, 0x78, RZ ;  /* 0x000000780e0e7824 */ /* 0x000fe200078e02ff */
[----:B------:R-:W-:Y:S01]  /*1ae0*/  MOV R17, R54 ;  /* 0x0000003600117202 */ /* 0x000fe20000000f00 */
[----:B------:R-:W-:Y:S01]  /*1af0*/  IMAD.MOV.U32 R54, RZ, RZ, R56 ;  /* 0x000000ffff367224 */ /* 0x000fe200078e0038 */
[----:B------:R-:W-:Y:S01]  /*1b00*/  IADD3 R10, PT, PT, R100, R55, RZ ;  /* 0x00000037640a7210 */ /* 0x000fe20007ffe0ff */
[----:B------:R-:W-:Y:S01]  /*1b10*/  IMAD.MOV R14, RZ, RZ, -R14 ;  /* 0x000000ffff0e7224 */ /* 0x000fe200078e0a0e */
[----:B------:R-:W-:Y:S01]  /*1b20*/  PRMT R55, R43, 0x9910, RZ ;  /* 0x000099102b377816 */ /* 0x000fe200000000ff */
[----:B------:R-:W-:Y:S01]  /*1b30*/  IMAD.MOV R56, RZ, RZ, -R16 ;  /* 0x000000ffff387224 */ /* 0x000fe200078e0a10 */
[----:B------:R-:W-:Y:S01]  /*1b40*/  PRMT R58, R27, 0x9910, RZ ;  /* 0x000099101b3a7816 */ /* 0x000fe200000000ff */
[----:B------:R-:W-:Y:S01]  /*1b50*/  IMAD R16, R53, 0x78, RZ ;  /* 0x0000007835107824 */ /* 0x000fe200078e02ff */
[----:B------:R-:W-:Y:S01]  /*1b60*/  PRMT R14, R14, 0x7710, RZ ;  /* 0x000077100e0e7816 */ /* 0x000fe200000000ff */
[----:B------:R-:W-:Y:S01]  /*1b70*/  IMAD R17, R17, 0x1e, RZ ;  /* 0x0000001e11117824 */ /* 0x000fe200078e02ff */
[----:B------:R-:W-:Y:S01]  /*1b80*/  PRMT R56, R56, 0x7710, RZ ;  /* 0x0000771038387816 */ /* 0x000fe200000000ff */
[----:B------:R-:W-:Y:S01]  /*1b90*/  IMAD R53, R55, 0x78, RZ ;  /* 0x0000007837357824 */ /* 0x000fe200078e02ff */
[----:B------:R-:W-:Y:S01]  /*1ba0*/  IADD3 R14, PT, PT, R15, R14, RZ ;  /* 0x0000000e0f0e7210 */ /* 0x000fe20007ffe0ff */
[----:B------:R-:W-:Y:S01]  /*1bb0*/  IMAD.MOV R16, RZ, RZ, -R16 ;  /* 0x000000ffff107224 */ /* 0x000fe200078e0a10 */
[----:B------:R-:W-:Y:S01]  /*1bc0*/  LOP3.LUT R65, R12, 0xffff, RZ, 0xc0, !PT ;  /* 0x0000ffff0c417812 */ /* 0x000fe200078ec0ff */
[----:B------:R-:W-:Y:S01]  /*1bd0*/  IMAD.MOV R55, RZ, RZ, -R17 ;  /* 0x000000ffff377224 */ /* 0x000fe200078e0a11 */
[----:B------:R-:W-:Y:S01]  /*1be0*/  LOP3.LUT R67, R99, 0xffff, RZ, 0xc0, !PT ;  /* 0x0000ffff63437812 */ /* 0x000fe200078ec0ff */
[----:B------:R-:W-:Y:S01]  /*1bf0*/  IMAD R54, R54, 0x1e, RZ ;  /* 0x0000001e36367824 */ /* 0x000fe200078e02ff */
[----:B------:R-:W-:Y:S01]  /*1c00*/  PRMT R17, R16, 0x7710, RZ ;  /* 0x0000771010117816 */ /* 0x000fe200000000ff */
[----:B------:R-:W-:Y:S01]  /*1c10*/  IMAD.IADD R15, R15, 0x1, R56 ;  /* 0x000000010f0f7824 */ /* 0x000fe200078e0238 */
[----:B------:R-:W-:Y:S01]  /*1c20*/  IADD3 R56, PT, PT, RZ, -R53, RZ ;  /* 0x80000035ff387210 */ /* 0x000fe20007ffe0ff */
[----:B------:R-:W-:Y:S01]  /*1c30*/  IMAD.MOV R54, RZ, RZ, -R54 ;  /* 0x000000ffff367224 */ /* 0x000fe200078e0a36 */
[----:B------:R-:W-:Y:S01]  /*1c40*/  PRMT R53, R55, 0x7710, RZ ;  /* 0x0000771037357816 */ /* 0x000fe200000000ff */
[----:B------:R-:W-:Y:S01]  /*1c50*/  IMAD.IADD R100, R100, 0x1, R57 ;  /* 0x0000000164647824 */ /* 0x000fe200078e0239 */
[----:B------:R-:W-:Y:S01]  /*1c60*/  PRMT R55, R56, 0x7710, RZ ;  /* 0x0000771038377816 */ /* 0x000fe200000000ff */
[----:B------:R-:W-:Y:S01]  /*1c70*/  IMAD.IADD R16, R98, 0x1, R17 ;  /* 0x0000000162107824 */ /* 0x000fe200078e0211 */
[----:B------:R-:W-:Y:S01]  /*1c80*/  PRMT R57, R54, 0x7710, RZ ;  /* 0x0000771036397816 */ /* 0x000fe200000000ff */
[----:B------:R-:W-:Y:S01]  /*1c90*/  IMAD.IADD R98, R98, 0x1, R53 ;  /* 0x0000000162627824 */ /* 0x000fe200078e0235 */
[----:B------:R-:W-:Y:S01]  /*1ca0*/  PRMT R53, R42, 0x9910, RZ ;  /* 0x000099102a357816 */ /* 0x000fe200000000ff */
[----:B------:R-:W-:Y:S01]  /*1cb0*/  IMAD.IADD R67, R36, 0x1, R67 ;  /* 0x0000000124437824 */ /* 0x000fe200078e0243 */
[----:B------:R-:W-:-:S02]  /*1cc0*/  PRMT R54, R19, 0x9910, RZ ;  /* 0x0000991013367816 */ /* 0x000fc400000000ff */
[----:B------:R-:W-:Y:S01]  /*1cd0*/  IADD3 R17, PT, PT, R18, R55, RZ ;  /* 0x0000003712117210 */ /* 0x000fe20007ffe0ff */
        /* <DEDUP_REMOVED lines=8> */
[----:B------:R-:W-:Y:S01]  /*1d60*/  IMAD.MOV R19, RZ, RZ, -R19 ;  /* 0x000000ffff137224 */ /* 0x000fe200078e0a13 */
[----:B------:R-:W-:Y:S01]  /*1d70*/  LOP3.LUT R63, R100, 0xffff, RZ, 0xc0, !PT ;  /* 0x0000ffff643f7812 */ /* 0x000fe200078ec0ff */
[----:B------:R-:W-:Y:S01]  /*1d80*/  IMAD.MOV.U32 R53, RZ, RZ, R54 ;  /* 0x000000ffff357224 */ /* 0x000fe200078e0036 */
[----:B------:R-:W-:Y:S01]  /*1d90*/  LOP3.LUT R71, R98, 0xffff, RZ, 0xc0, !PT ;  /* 0x0000ffff62477812 */ /* 0x000fe200078ec0ff */
[----:B------:R-:W-:Y:S01]  /*1da0*/  IMAD.MOV R56, RZ, RZ, -R20 ;  /* 0x000000ffff387224 */ /* 0x000fe200078e0a14 */
[----:B------:R-:W-:Y:S01]  /*1db0*/  PRMT R54, R19, 0x7710, RZ ;  /* 0x0000771013367816 */ /* 0x000fe200000000ff */
[----:B------:R-:W-:Y:S01]  /*1dc0*/  IMAD R20, R51, 0x78, RZ ;  /* 0x0000007833147824 */ /* 0x000fe200078e02ff */
[----:B------:R-:W-:Y:S01]  /*1dd0*/  LOP3.LUT R61, R9, 0xffff, RZ, 0xc0, !PT ;  /* 0x0000ffff093d7812 */ /* 0x000fe200078ec0ff */
[----:B------:R-:W-:Y:S01]  /*1de0*/  IMAD R51, R53, 0x1e, RZ ;  /* 0x0000001e35337824 */ /* 0x000fe200078e02ff */
[----:B------:R-:W-:Y:S01]  /*1df0*/  IADD3 R19, PT, PT, R97, R54, RZ ;  /* 0x0000003661137210 */ /* 0x000fe20007ffe0ff */
[----:B------:R-:W-:Y:S01]  /*1e00*/  IMAD.MOV R20, RZ, RZ, -R20 ;  /* 0x000000ffff147224 */ /* 0x000fe200078e0a14 */
[----:B------:R-:W-:Y:S01]  /*1e10*/  IADD3 R54, PT, PT, RZ, -R52, RZ ;  /* 0x80000034ff367210 */ /* 0x000fe20007ffe0ff */
[----:B------:R-:W-:Y:S01]  /*1e20*/  IMAD.MOV R51, RZ, RZ, -R51 ;  /* 0x000000ffff337224 */ /* 0x000fe200078e0a33 */
[----:B------:R-:W-:Y:S01]  /*1e30*/  PRMT R56, R56, 0x7710, RZ ;  /* 0x0000771038387816 */ /* 0x000fe200000000ff */
[----:B------:R-:W-:Y:S01]  /*1e40*/  IMAD R53, R55, 0x3, RZ ;  /* 0x0000000337357824 */ /* 0x000fe200078e02ff */
[----:B------:R-:W-:Y:S01]  /*1e50*/  PRMT R20, R20, 0x7710, RZ ;  /* 0x0000771014147816 */ /* 0x000fe200000000ff */
[----:B------:R-:W-:Y:S01]  /*1e60*/  IMAD.IADD R18, R18, 0x1, R57 ;  /* 0x0000000112127824 */ /* 0x000fe200078e0239 */
[----:B------:R-:W-:Y:S01]  /*1e70*/  PRMT R52, R51, 0x7710, RZ ;  /* 0x0000771033347816 */ /* 0x000fe200000000ff */
[----:B------:R-:W-:Y:S01]  /*1e80*/  IMAD.IADD R97, R97, 0x1, R56 ;  /* 0x0000000161617824 */ /* 0x000fe200078e0238 */
[----:B------:R-:W-:Y:S01]  /*1e90*/  PRMT R51, R54, 0x7710, RZ ;  /* 0x0000771036337816 */ /* 0x000fe200000000ff */
[C---:B------:R-:W-:Y:S01]  /*1ea0*/  IMAD.IADD R20, R21.reuse, 0x1, R20 ;  /* 0x0000000115147824 */ /* 0x040fe200078e0214 */
[----:B------:R-:W-:Y:S01]  /*1eb0*/  PRMT R54, R22, 0x9910, RZ ;  /* 0x0000991016367816 */ /* 0x000fe200000000ff */
[----:B------:R-:W-:Y:S01]  /*1ec0*/  IMAD.IADD R21, R21, 0x1, R52 ;  /* 0x0000000115157824 */ /* 0x000fe200078e0234 */
[----:B------:R-:W-:Y:S01]  /*1ed0*/  IADD3 R52, PT, PT, R50, R51, RZ ;  /* 0x0000003332347210 */ /* 0x000fe20007ffe0ff */
[----:B------:R-:W-:Y:S01]  /*1ee0*/  IMAD.MOV R53, RZ, RZ, -R53 ;  /* 0x000000ffff357224 */ /* 0x000fe200078e0a35 */
[----:B------:R-:W-:Y:S01]  /*1ef0*/  PRMT R51, R40, 0x9910, RZ ;  /* 0x0000991028337816 */ /* 0x000fe200000000ff */
[----:B------:R-:W-:Y:S01]  /*1f00*/  IMAD R54, R54, 0x1e, RZ ;  /* 0x0000001e36367824 */ /* 0x000fe200078e02ff */
[----:B------:R-:W-:Y:S01]  /*1f10*/  PRMT R56, R39, 0x9910, RZ ;  /* 0x0000991027387816 */ /* 0x000fe200000000ff */
[----:B------:R-:W-:Y:S01]  /*1f20*/  IMAD.MOV R57, RZ, RZ, -R23 ;  /* 0x000000ffff397224 */ /* 0x000fe200078e0a17 */
[----:B------:R-:W-:Y:S01]  /*1f30*/  PRMT R53, R53, 0x7710, RZ ;  /* 0x0000771035357816 */ /* 0x000fe200000000ff */
[----:B------:R-:W-:Y:S01]  /*1f40*/  IMAD.MOV.U32 R22, RZ, RZ, R51 ;  /* 0x000000ffff167224 */ /* 0x000fe200078e0033 */
[----:B------:R-:W-:Y:S01]  /*1f50*/  MOV R51, R56 ;  /* 0x0000003800337202 */ /* 0x000fe20000000f00 */
[----:B------:R-:W-:Y:S01]  /*1f60*/  IMAD.MOV R59, RZ, RZ, -R54 ;  /* 0x000000ffff3b7224 */ /* 0x000fe200078e0a36 */
[----:B------:R-:W-:Y:S01]  /*1f70*/  PRMT R55, R50, 0x9910, RZ ;  /* 0x0000991032377816 */ /* 0x000fe200000000ff */
[----:B------:R-:W-:Y:S01]  /*1f80*/  IMAD R22, R22, 0x78, RZ ;  /* 0x0000007816167824 */ /* 0x000fe200078e02ff */
[----:B------:R-:W-:Y:S01]  /*1f90*/  LOP3.LUT R73, R18, 0xffff, RZ, 0xc0, !PT ;  /* 0x0000ffff12497812 */ /* 0x000fe200078ec0ff */
[----:B------:R-:W-:Y:S01]  /*1fa0*/  IMAD R51, R51, 0x78, RZ ;  /* 0x0000007833337824 */ /* 0x000fe200078e02ff */
[----:B------:R-:W-:Y:S01]  /*1fb0*/  PRMT R59, R59, 0x7710, RZ ;  /* 0x000077103b3b7816 */ /* 0x000fe200000000ff */
[----:B------:R-:W-:Y:S01]  /*1fc0*/  IMAD.MOV R22, RZ, RZ, -R22 ;  /* 0x000000ffff167224 */ /* 0x000fe200078e0a16 */
[----:B------:R-:W-:Y:S01]  /*1fd0*/  LOP3.LUT R75, R97, 0xffff, RZ, 0xc0, !PT ;  /* 0x0000ffff614b7812 */ /* 0x000fe200078ec0ff */
[C---:B------:R-:W-:Y:S01]  /*1fe0*/  IMAD.IADD R53, R50.reuse, 0x1, R53 ;  /* 0x0000000132357824 */ /* 0x040fe200078e0235 */
[----:B------:R-:W-:Y:S01]  /*1ff0*/  IADD3 R54, PT, PT, RZ, -R51, RZ ;  /* 0x80000033ff367210 */ /* 0x000fe20007ffe0ff */
[----:B------:R-:W-:Y:S01]  /*2000*/  VIADD R50, R50, 0x3 ;  /* 0x0000000332327836 */ /* 0x000fe20000000000 */
[----:B------:R-:W-:Y:S01]  /*2010*/  PRMT R23, R22, 0x7710, RZ ;  /* 0x0000771016177816 */ /* 0x000fe200000000ff */
[----:B------:R-:W-:Y:S01]  /*2020*/  IMAD R55, R55, 0xab, RZ ;  /* 0x000000ab37377824 */ /* 0x000fe200078e02ff */
[----:B------:R-:W-:Y:S01]  /*2030*/  PRMT R51, R57, 0x7710, RZ ;  /* 0x0000771039337816 */ /* 0x000fe200000000ff */
[----:B------:R-:W-:Y:S01]  /*2040*/  IMAD.IADD R63, R36, 0x1, R63 ;  /* 0x00000001243f7824 */ /* 0x000fe200078e023f */
[----:B------:R-:W-:Y:S01]  /*2050*/  LOP3.LUT R56, R50, 0xffff, RZ, 0xc0, !PT ;  /* 0x0000ffff32387812 */ /* 0x000fe200078ec0ff */
[----:B------:R-:W-:Y:S01]  /*2060*/  IMAD.IADD R22, R96, 0x1, R23 ;  /* 0x0000000160167824 */ /* 0x000fe200078e0217 */
[----:B------:R-:W-:Y:S01]  /*2070*/  PRMT R57, R54, 0x7710, RZ ;  /* 0x0000771036397816 */ /* 0x000fe200000000ff */
[----:B------:R-:W-:Y:S01]  /*2080*/  IMAD.IADD R96, R96, 0x1, R51 ;  /* 0x0000000160607824 */ /* 0x000fe200078e0233 */
[----:B------:R-:W-:Y:S01]  /*2090*/  LOP3.LUT R53, R53, 0xffff, RZ, 0xc0, !PT ;  /* 0x0000ffff35357812 */ /* 0x000fe200078ec0ff */
[----:B------:R-:W-:Y:S01]  /*20a0*/  IMAD R51, R56, 0x2aab, RZ ;  /* 0x00002aab38337824 */ /* 0x000fe200078e02ff */
[----:B------:R-:W-:Y:S01]  /*20b0*/  LOP3.LUT R69, R15, 0xffff, RZ, 0xc0, !PT ;  /* 0x0000ffff0f457812 */ /* 0x000fe200078ec0ff */
[C---:B------:R-:W-:Y:S01]  /*20c0*/  VIADD R54, R55.reuse, 0x357 ;  /* 0x0000035737367836 */ /* 0x040fe20000000000 */
[----:B------:R-:W-:Y:S01]  /*20d0*/  LOP3.LUT R79, R96, 0xffff, RZ, 0xc0, !PT ;  /* 0x0000ffff604f7812 */ /* 0x000fe200078ec0ff */
[----:B------:R-:W-:Y:S01]  /*20e0*/  IMAD.IADD R23, R24, 0x1, R57 ;  /* 0x0000000118177824 */ /* 0x000fe200078e0239 */
[----:B------:R-:W-:Y:S01]  /*20f0*/  SHF.R.U32.HI R51, RZ, 0x13, R51 ;  /* 0x00000013ff337819 */ /* 0x000fe20000011633 */
[----:B------:R-:W-:Y:S01]  /*2100*/  VIADD R55, R55, 0x402 ;  /* 0x0000040237377836 */ /* 0x000fe20000000000 */
[----:B------:R-:W-:Y:S01]  /*2110*/  PRMT R57, R38, 0x9910, RZ ;  /* 0x0000991026397816 */ /* 0x000fe200000000ff */
[----:B------:R-:W-:Y:S01]  /*2120*/  IMAD.IADD R71, R36, 0x1, R71 ;  /* 0x0000000124477824 */ /* 0x000fe200078e0247 */
[----:B------:R-:W-:Y:S01]  /*2130*/  IADD3 R24, PT, PT, R24, R59, RZ ;  /* 0x0000003b18187210 */ /* 0x000fe20007ffe0ff */
[----:B------:R-:W-:Y:S01]  /*2140*/  IMAD.IADD R60, R36, 0x1, R73 ;  /* 0x00000001243c7824 */ /* 0x000fe200078e0249 */
[----:B------:R-:W-:Y:S01]  /*2150*/  LOP3.LUT R56, R54, 0xffff, RZ, 0xc0, !PT ;  /* 0x0000ffff36387812 */ /* 0x000fe200078ec0ff */
[----:B------:R-:W-:Y:S01]  /*2160*/  IMAD.MOV.U32 R27, RZ, RZ, R57 ;  /* 0x000000ffff1b7224 */ /* 0x000fe200078e0039 */
[----:B------:R-:W-:Y:S01]  /*2170*/  PRMT R59, R51, 0x9910, RZ ;  /* 0x00009910333b7816 */ /* 0x000fe200000000ff */
[----:B------:R-:W-:Y:S01]  /*2180*/  IMAD.IADD R75, R36, 0x1, R75 ;  /* 0x00000001244b7824 */ /* 0x000fe200078e024b */
[----:B------:R-:W-:Y:S01]  /*2190*/  MOV R54, R58 ;  /* 0x0000003a00367202 */ /* 0x000fe20000000f00 */
[----:B------:R-:W-:Y:S01]  /*21a0*/  IMAD R27, R27, 0x78, RZ ;  /* 0x000000781b1b7824 */ /* 0x000fe200078e02ff */
[----:B------:R-:W-:Y:S01]  /*21b0*/  LOP3.LUT R58, R55, 0xffff, RZ, 0xc0, !PT ;  /* 0x0000ffff373a7812 */ /* 0x000fe200078ec0ff */
[----:B------:R-:W-:Y:S01]  /*21c0*/  IMAD.MOV.U32 R57, RZ, RZ, R59 ;  /* 0x000000ffff397224 */ /* 0x000fe200078e003b */
[----:B------:R-:W-:Y:S01]  /*21d0*/  SHF.R.U32.HI R55, RZ, 0xd, R56 ;  /* 0x0000000dff377819 */ /* 0x000fe20000011638 */
[----:B------:R-:W-:Y:S01]  /*21e0*/  IMAD R54, R54, 0x1e, RZ ;  /* 0x0000001e36367824 */ /* 0x000fe200078e02ff */
[----:B------:R-:W-:Y:S01]  /*21f0*/  SHF.R.U32.HI R56, RZ, 0xd, R58 ;  /* 0x0000000dff387819 */ /* 0x000fe2000001163a */
[----:B------:R-:W-:Y:S01]  /*2200*/  IMAD.MOV R27, RZ, RZ, -R27 ;  /* 0x000000ffff1b7224 */ /* 0x000fe200078e0a1b */
[----:B------:R-:W-:Y:S01]  /*2210*/  PRMT R58, R55, 0x9910, RZ ;  /* 0x00009910373a7816 */ /* 0x000fe200000000ff */
[----:B------:R-:W-:Y:S01]  /*2220*/  IMAD R55, R57, 0x30, RZ ;  /* 0x0000003039377824 */ /* 0x000fe200078e02ff */
[----:B------:R-:W-:Y:S01]  /*2230*/  PRMT R59, R56, 0x9910, RZ ;  /* 0x00009910383b7816 */ /* 0x000fe200000000ff */
[----:B------:R-:W-:Y:S01]  /*2240*/  IMAD.MOV R57, RZ, RZ, -R54 ;  /* 0x000000ffff397224 */ /* 0x000fe200078e0a36 */
[----:B------:R-:W-:Y:S01]  /*2250*/  PRMT R54, R27, 0x7710, RZ ;  /* 0x000077101b367816 */ /* 0x000fe200000000ff */
[----:B------:R-:W-:Y:S01]  /*2260*/  IMAD.IADD R79, R36, 0x1, R79 ;  /* 0x00000001244f7824 */ /* 0x000fe200078e024f */
[----:B------:R-:W-:Y:S01]  /*2270*/  LOP3.LUT R81, R24, 0xffff, RZ, 0xc0, !PT ;  /* 0x0000ffff18517812 */ /* 0x000fe200078ec0ff */
[----:B------:R-:W-:Y:S01]  /*2280*/  VIADD R18, R18, 0xffffffe3 ;  /* 0xffffffe312127836 */ /* 0x000fe20000000000 */
[----:B------:R-:W-:Y:S01]  /*2290*/  PRMT R56, R57, 0x7710, RZ ;  /* 0x0000771039387816 */ /* 0x000fe200000000ff */
[----:B------:R-:W-:Y:S01]  /*22a0*/  IMAD.IADD R27, R95, 0x1, R54 ;  /* 0x000000015f1b7824 */ /* 0x000fe200078e0236 */
[----:B------:R-:W-:Y:S01]  /*22b0*/  IADD3 R57, PT, PT, RZ, -R55, RZ ;  /* 0x80000037ff397210 */ /* 0x000fe20007ffe0ff */
[----:B------:R-:W-:Y:S01]  /*22c0*/  IMAD.MOV.U32 R55, RZ, RZ, R59 ;  /* 0x000000ffff377224 */ /* 0x000fe200078e003b */
[----:B------:R-:W-:Y:S01]  /*22d0*/  LOP3.LUT R59, R101, 0xffff, RZ, 0xc0, !PT ;  /* 0x0000ffff653b7812 */ /* 0x000fe200078ec0ff */
[----:B------:R-:W-:Y:S01]  /*22e0*/  IMAD R54, R58, 0x30, RZ ;  /* 0x000000303a367824 */ /* 0x000fe200078e02ff */
[----:B------:R-:W-:Y:S01]  /*22f0*/  PRMT R57, R57, 0x7710, RZ ;  /* 0x0000771039397816 */ /* 0x000fe200000000ff */
[----:B------:R-:W-:Y:S01]  /*2300*/  IMAD R55, R55, 0x30, RZ ;  /* 0x0000003037377824 */ /* 0x000fe200078e02ff */
[----:B------:R-:W-:Y:S01]  /*2310*/  LOP3.LUT R77, R21, 0xffff, RZ, 0xc0, !PT ;  /* 0x0000ffff154d7812 */ /* 0x000fe200078ec0ff */
[----:B------:R-:W-:Y:S01]  /*2320*/  IMAD.IADD R95, R95, 0x1, R56 ;  /* 0x000000015f5f7824 */ /* 0x000fe200078e0238 */
[----:B------:R-:W-:Y:S01]  /*2330*/  IADD3 R47, PT, PT, R50, R57, RZ ;  /* 0x00000039322f7210 */ /* 0x000fe20007ffe0ff */
[----:B------:R-:W-:Y:S01]  /*2340*/  IMAD.MOV R50, RZ, RZ, -R54 ;  /* 0x000000ffff327224 */ /* 0x000fe200078e0a36 */
[C---:B------:R-:W-:Y:S01]  /*2350*/  LOP3.LUT R54, R94.reuse, 0xffff, R48, 0xf8, !PT ;  /* 0x0000ffff5e367812 */ /* 0x040fe200078ef830 */
[----:B------:R-:W-:Y:S01]  /*2360*/  IMAD.MOV R55, RZ, RZ, -R55 ;  /* 0x000000ffff377224 */ /* 0x000fe200078e0a37 */
[C---:B------:R-:W-:Y:S01]  /*2370*/  LOP3.LUT R48, R94.reuse, 0xffff, R49, 0xf8, !PT ;  /* 0x0000ffff5e307812 */ /* 0x040fe200078ef831 */
[----:B------:R-:W-:Y:S01]  /*2380*/  IMAD.IADD R94, R94, 0x1, R53 ;  /* 0x000000015e5e7824 */ /* 0x000fe200078e0235 */
[----:B------:R-:W-:Y:S01]  /*2390*/  LOP3.LUT R49, R25, 0xffff, RZ, 0xc0, !PT ;  /* 0x0000ffff19317812 */ /* 0x000fe200078ec0ff */
[----:B------:R-:W-:Y:S01]  /*23a0*/  IMAD R45, R45, 0x360, R54 ;  /* 0x000003602d2d7824 */ /* 0x000fe200078e0236 */
[----:B------:R-:W-:Y:S01]  /*23b0*/  PRMT R53, R50, 0x7710, RZ ;  /* 0x0000771032357816 */ /* 0x000fe200000000ff */
[--C-:B------:R-:W-:Y:S01]  /*23c0*/  IMAD R46, R46, 0x360, R48.reuse ;  /* 0x000003602e2e7824 */ /* 0x100fe200078e0230 */
[----:B------:R-:W-:Y:S01]  /*23d0*/  PRMT R56, R55, 0x7710, RZ ;  /* 0x0000771037387816 */ /* 0x000fe200000000ff */
[----:B------:R-:W-:Y:S01]  /*23e0*/  IMAD R35, R35, 0x360, R48 ;  /* 0x0000036023237824 */ /* 0x000fe200078e0230 */
[----:B------:R-:W-:Y:S01]  /*23f0*/  IADD3 R50, PT, PT, R49, R36, RZ ;  /* 0x0000002431327210 */ /* 0x000fe20007ffe0ff */
[----:B------:R-:W-:Y:S01]  /*2400*/  IMAD.IADD R48, R34, 0x1, R53 ;  /* 0x0000000122307824 */ /* 0x000fe200078e0235 */
[----:B------:R-:W-:Y:S01]  /*2410*/  LOP3.LUT R49, R103, 0xffff, RZ, 0xc0, !PT ;  /* 0x0000ffff67317812 */ /* 0x000fe200078ec0ff */
[----:B------:R-:W-:Y:S01]  /*2420*/  IMAD.IADD R33, R33, 0x1, R56 ;  /* 0x0000000121217824 */ /* 0x000fe200078e0238 */
[----:B------:R-:W-:Y:S01]  /*2430*/  LOP3.LUT R55, R102, 0xffff, RZ, 0xc0, !PT ;  /* 0x0000ffff66377812 */ /* 0x000fe200078ec0ff */
[----:B------:R-:W-:Y:S01]  /*2440*/  IMAD R34, R44, 0x360, R54 ;  /* 0x000003602c227824 */ /* 0x000fe200078e0236 */
[----:B------:R-:W-:Y:S01]  /*2450*/  LOP3.LUT R57, R6, 0xffff, RZ, 0xc0, !PT ;  /* 0x0000ffff06397812 */ /* 0x000fe200078ec0ff */
[----:B------:R-:W-:Y:S01]  /*2460*/  IMAD R93, R93, 0x310, R50 ;  /* 0x000003105d5d7824 */ /* 0x000fe200078e0232 */
[----:B------:R-:W-:Y:S01]  /*2470*/  LOP3.LUT R107, R95, 0xffff, RZ, 0xc0, !PT ;  /* 0x0000ffff5f6b7812 */ /* 0x000fe200078ec0ff */
[C---:B------:R-:W-:Y:S01]  /*2480*/  IMAD.IADD R49, R36.reuse, 0x1, R49 ;  /* 0x0000000124317824 */ /* 0x040fe200078e0231 */
[----:B------:R-:W-:Y:S01]  /*2490*/  LOP3.LUT R53, R3, 0xffff, RZ, 0xc0, !PT ;  /* 0x0000ffff03357812 */ /* 0x000fe200078ec0ff */
[C---:B------:R-:W-:Y:S01]  /*24a0*/  IMAD.IADD R55, R36.reuse, 0x1, R55 ;  /* 0x0000000124377824 */ /* 0x040fe200078e0237 */
[C---:B------:R-:W-:Y:S01]  /*24b0*/  IADD3 R54, PT, PT, R36.reuse, R61, RZ ;  /* 0x0000003d24367210 */ /* 0x040fe20007ffe0ff */
[C---:B------:R-:W-:Y:S01]  /*24c0*/  IMAD.IADD R50, R36.reuse, 0x1, R57 ;  /* 0x0000000124327824 */ /* 0x040fe200078e0239 */
[C---:B------:R-:W-:Y:S01]  /*24d0*/  IADD3 R44, PT, PT, R36.reuse, R53, RZ ;  /* 0x00000035242c7210 */ /* 0x040fe20007ffe0ff */
[C---:B------:R-:W-:Y:S01]  /*24e0*/  IMAD.IADD R59, R36.reuse, 0x1, R59 ;  /* 0x00000001243b7824 */ /* 0x040fe200078e023b */
[C---:B------:R-:W-:Y:S01]  /*24f0*/  IADD3 R58, PT, PT, R36.reuse, R69, RZ ;  /* 0x00000045243a7210 */ /* 0x040fe20007ffe0ff */
[C---:B------:R-:W-:Y:S01]  /*2500*/  IMAD.IADD R56, R36.reuse, 0x1, R65 ;  /* 0x0000000124387824 */ /* 0x040fe200078e0241 */
[C---:B------:R-:W-:Y:S01]  /*2510*/  IADD3 R62, PT, PT, R36.reuse, R77, RZ ;  /* 0x0000004d243e7210 */ /* 0x040fe20007ffe0ff */
[----:B------:R-:W-:Y:S01]  /*2520*/  IMAD.IADD R64, R36, 0x1, R81 ;  /* 0x0000000124407824 */ /* 0x000fe200078e0251 */
[----:B------:R-:W-:Y:S01]  /*2530*/  LOP3.LUT R48, R48, 0xff, RZ, 0xc0, !PT ;  /* 0x000000ff30307812 */ /* 0x000fe200078ec0ff */
[----:B------:R-:W-:Y:S01]  /*2540*/  IMAD.IADD R107, R36, 0x1, R107 ;  /* 0x00000001246b7824 */ /* 0x000fe200078e026b */
[----:B------:R-:W-:Y:S01]  /*2550*/  PRMT R36, R52, 0x9910, RZ ;  /* 0x0000991034247816 */ /* 0x000fe200000000ff */
[----:B------:R-:W-:Y:S01]  /*2560*/  IMAD R92, R92, 0x310, R49 ;  /* 0x000003105c5c7824 */ /* 0x000fe200078e0231 */
[----:B------:R-:W-:Y:S01]  /*2570*/  LOP3.LUT R33, R33, 0xff, RZ, 0xc0, !PT ;  /* 0x000000ff21217812 */ /* 0x000fe200078ec0ff */
[----:B------:R-:W-:Y:S01]  /*2580*/  IMAD R48, R48, 0x56, RZ ;  /* 0x0000005630307824 */ /* 0x000fe200078e02ff */
[----:B------:R-:W-:Y:S01]  /*2590*/  PRMT R10, R10, 0x9910, RZ ;  /* 0x000099100a0a7816 */ /* 0x000fe200000000ff */
[----:B------:R-:W-:Y:S01]  /*25a0*/  IMAD R36, R36, 0x56, RZ ;  /* 0x0000005624247824 */ /* 0x000fe200078e02ff */
[----:B------:R-:W-:Y:S01]  /*25b0*/  PRMT R13, R13, 0x9910, RZ ;  /* 0x000099100d0d7816 */ /* 0x000fe200000000ff */
[----:B------:R-:W-:Y:S01]  /*25c0*/  IMAD R33, R33, 0x56, RZ ;  /* 0x0000005621217824 */ /* 0x000fe200078e02ff */
[----:B------:R-:W-:Y:S01]  /*25d0*/  PRMT R17, R17, 0x9910, RZ ;  /* 0x0000991011117816 */ /* 0x000fe200000000ff */
[----:B------:R-:W-:Y:S01]  /*25e0*/  IMAD R91, R91, 0x310, R44 ;  /* 0x000003105b5b7824 */ /* 0x000fe200078e022c */
[----:B------:R-:W-:Y:S01]  /*25f0*/  LOP3.LUT R36, R36, 0xffff, RZ, 0xc0, !PT ;  /* 0x0000ffff24247812 */ /* 0x000fe200078ec0ff */
[----:B------:R-:W-:Y:S01]  /*2600*/  VIADD R6, R6, 0xffffffe3 ;  /* 0xffffffe306067836 */ /* 0x000fe20000000000 */
[----:B------:R-:W-:Y:S01]  /*2610*/  SHF.R.U32.HI R33, RZ, 0x8, R33 ;  /* 0x00000008ff217819 */ /* 0x000fe20000011621 */
[----:B------:R-:W-:Y:S01]  /*2620*/  VIADD R21, R21, 0xffffffe3 ;  /* 0xffffffe315157836 */ /* 0x000fe20000000000 */
[----:B------:R-:W-:Y:S01]  /*2630*/  SHF.R.U32.HI R49, RZ, 0x8, R36 ;  /* 0x00000008ff317819 */ /* 0x000fe20000011624 */
[----:B------:R-:W-:Y:S01]  /*2640*/  IMAD R89, R89, 0x310, R50 ;  /* 0x0000031059597824 */ /* 0x000fe200078e0232 */
[----:B------:R-:W-:Y:S01]  /*2650*/  SHF.R.U32.HI R36, RZ, 0x8, R48 ;  /* 0x00000008ff247819 */ /* 0x000fe20000011630 */
[----:B------:R-:W-:Y:S01]  /*2660*/  IMAD R90, R90, 0x310, R55 ;  /* 0x000003105a5a7824 */ /* 0x000fe200078e0237 */
[----:B------:R-:W-:Y:S01]  /*2670*/  PRMT R32, R32, 0x5410, R49 ;  /* 0x0000541020207816 */ /* 0x000fe20000000031 */
[----:B------:R-:W-:Y:S01]  /*2680*/  IMAD R88, R88, 0x310, R59 ;  /* 0x0000031058587824 */ /* 0x000fe200078e023b */
[----:B------:R-:W-:Y:S01]  /*2690*/  PRMT R44, R26, 0x9910, RZ ;  /* 0x000099101a2c7816 */ /* 0x000fe200000000ff */
[----:B------:R-:W-:Y:S01]  /*26a0*/  IMAD R36, R36, 0x9, R35 ;  /* 0x0000000924247824 */ /* 0x000fe200078e0223 */
[----:B------:R-:W-:Y:S01]  /*26b0*/  PRMT R35, R47, 0x9910, RZ ;  /* 0x000099102f237816 */ /* 0x000fe200000000ff */
[----:B------:R-:W-:Y:S01]  /*26c0*/  IDP.2A.LO.U16.U8 R37, R32, R37, RZ ;  /* 0x0000002520257226 */ /* 0x000fe200000010ff */
[----:B------:R-:W-:Y:S01]  /*26d0*/  PRMT R48, R5, 0x9910, RZ ;  /* 0x0000991005307816 */ /* 0x000fe200000000ff */
[----:B------:R-:W-:Y:S01]  /*26e0*/  IMAD R32, R29, 0x360, R94 ;  /* 0x000003601d207824 */ /* 0x000fe200078e025e */
[----:B------:R-:W-:Y:S01]  /*26f0*/  PRMT R47, R4, 0x9910, RZ ;  /* 0x00009910042f7816 */ /* 0x000fe200000000ff */
[----:B------:R-:W-:Y:S01]  /*2700*/  IMAD R29, R30, 0x56, RZ ;  /* 0x000000561e1d7824 */ /* 0x000fe200078e02ff */
[----:B------:R-:W-:Y:S01]  /*2710*/  PRMT R50, R27, 0x9910, RZ ;  /* 0x000099101b327816 */ /* 0x000fe200000000ff */
[----:B------:R-:W-:Y:S01]  /*2720*/  IMAD R30, R35, 0x56, RZ ;  /* 0x00000056231e7824 */ /* 0x000fe200078e02ff */
[----:B------:R-:W-:Y:S01]  /*2730*/  LOP3.LUT R27, R6, 0xffff, RZ, 0xc0, !PT ;  /* 0x0000ffff061b7812 */ /* 0x000fe200078ec0ff */
[----:B------:R-:W-:Y:S01]  /*2740*/  IMAD R35, R33, 0x9, R32 ;  /* 0x0000000921237824 */ /* 0x000fe200078e0220 */
[----:B------:R-:W-:Y:S01]  /*2750*/  LOP3.LUT R29, R29, 0xffff, RZ, 0xc0, !PT ;  /* 0x0000ffff1d1d7812 */ /* 0x000fe200078ec0ff */
[----:B------:R-:W-:Y:S01]  /*2760*/  VIADD R26, R9, 0xffffffe3 ;  /* 0xffffffe3091a7836 */ /* 0x000fe20000000000 */
[----:B------:R-:W-:Y:S01]  /*2770*/  LOP3.LUT R33, R28, 0xffff, RZ, 0xc0, !PT ;  /* 0x0000ffff1c217812 */ /* 0x000fe200078ec0ff */
[----:B------:R-:W-:Y:S01]  /*2780*/  IMAD.MOV.U32 R5, RZ, RZ, R47 ;  /* 0x000000ffff057224 */ /* 0x000fe200078e002f */
[----:B------:R-:W-:Y:S01]  /*2790*/  SHF.R.U32.HI R29, RZ, 0x8, R29 ;  /* 0x00000008ff1d7819 */ /* 0x000fe2000001161d */
[----:B------:R-:W-:Y:S01]  /*27a0*/  IMAD R87, R87, 0x310, R54 ;  /* 0x0000031057577824 */ /* 0x000fe200078e0236 */
[----:B------:R-:W-:Y:S01]  /*27b0*/  PRMT R9, R11, 0x9910, RZ ;  /* 0x000099100b097816 */ /* 0x000fe200000000ff */
[----:B------:R-:W-:Y:S01]  /*27c0*/  IMAD R34, R33, 0x9, R34 ;  /* 0x0000000921227824 */ /* 0x000fe200078e0222 */
[----:B------:R-:W-:Y:S01]  /*27d0*/  LOP3.LUT R29, R29, 0xffff, RZ, 0xc0, !PT ;  /* 0x0000ffff1d1d7812 */ /* 0x000fe200078ec0ff */
[----:B------:R-:W-:Y:S01]  /*27e0*/  IMAD R86, R86, 0x310, R63 ;  /* 0x0000031056567824 */ /* 0x000fe200078e023f */
[----:B------:R-:W-:Y:S01]  /*27f0*/  LOP3.LUT R32, R31, 0xffff, RZ, 0xc0, !PT ;  /* 0x0000ffff1f207812 */ /* 0x000fe200078ec0ff */
[----:B------:R-:W-:Y:S01]  /*2800*/  IMAD R31, R51, 0x360, R94 ;  /* 0x00000360331f7824 */ /* 0x000fe200078e025e */
[----:B------:R-:W-:Y:S01]  /*2810*/  PRMT R11, R14, 0x9910, RZ ;  /* 0x000099100e0b7816 */ /* 0x000fe200000000ff */
[----:B------:R-:W-:Y:S01]  /*2820*/  IMAD R33, R29, 0x9, R46 ;  /* 0x000000091d217824 */ /* 0x000fe200078e022e */
[----:B------:R-:W-:Y:S01]  /*2830*/  PRMT R46, R2, 0x9910, RZ ;  /* 0x00009910022e7816 */ /* 0x000fe200000000ff */
[----:B------:R-:W-:Y:S01]  /*2840*/  VIADD R29, R25, 0xffffffe3 ;  /* 0xffffffe3191d7836 */ /* 0x000fe20000000000 */
[----:B------:R-:W-:Y:S01]  /*2850*/  PRMT R14, R19, 0x9910, RZ ;  /* 0x00009910130e7816 */ /* 0x000fe200000000ff */
[----:B------:R-:W-:Y:S01]  /*2860*/  VIADD R25, R12, 0xffffffe3 ;  /* 0xffffffe30c197836 */ /* 0x000fe20000000000 */
[----:B------:R-:W-:Y:S01]  /*2870*/  PRMT R12, R16, 0x9910, RZ ;  /* 0x00009910100c7816 */ /* 0x000fe200000000ff */
[----:B------:R-:W-:Y:S01]  /*2880*/  VIADD R2, R24, 0xffffffe3 ;  /* 0xffffffe318027836 */ /* 0x000fe20000000000 */
[----:B------:R-:W-:Y:S01]  /*2890*/  PRMT R16, R20, 0x9910, RZ ;  /* 0x0000991014107816 */ /* 0x000fe200000000ff */
[----:B------:R-:W-:Y:S01]  /*28a0*/  IMAD.MOV.U32 R4, RZ, RZ, R46 ;  /* 0x000000ffff047224 */ /* 0x000fe200078e002e */
[----:B------:R-:W-:Y:S01]  /*28b0*/  PRMT R20, R7, 0x9910, RZ ;  /* 0x0000991007147816 */ /* 0x000fe200000000ff */
[----:B------:R-:W-:Y:S01]  /*28c0*/  IMAD.MOV.U32 R7, RZ, RZ, R48 ;  /* 0x000000ffff077224 */ /* 0x000fe200078e0030 */
[----:B------:R-:W-:Y:S01]  /*28d0*/  PRMT R19, R22, 0x9910, RZ ;  /* 0x0000991016137816 */ /* 0x000fe200000000ff */
[----:B------:R-:W-:Y:S01]  /*28e0*/  IMAD R32, R32, 0x9, R45 ;  /* 0x0000000920207824 */ /* 0x000fe200078e022d */
[----:B------:R-:W-:Y:S01]  /*28f0*/  MOV R6, R8 ;  /* 0x0000000800067202 */ /* 0x000fe20000000f00 */
[----:B------:R-:W-:Y:S01]  /*2900*/  IMAD.MOV.U32 R8, RZ, RZ, R10 ;  /* 0x000000ffff087224 */ /* 0x000fe200078e000a */
[----:B------:R-:W-:Y:S01]  /*2910*/  LOP3.LUT R22, R21, 0xffff, RZ, 0xc0, !PT ;  /* 0x0000ffff15167812 */ /* 0x000fe200078ec0ff */
[----:B------:R-:W-:Y:S01]  /*2920*/  IMAD.MOV.U32 R10, RZ, RZ, R13 ;  /* 0x000000ffff0a7224 */ /* 0x000fe200078e000d */
[----:B------:R-:W-:Y:S01]  /*2930*/  IADD3 R15, PT, PT, R15, -0x1d, RZ ;  /* 0xffffffe30f0f7810 */ /* 0x000fe20007ffe0ff */
[----:B------:R-:W-:Y:S01]  /*2940*/  IMAD.MOV.U32 R13, RZ, RZ, R17 ;  /* 0x000000ffff0d7224 */ /* 0x000fe200078e0011 */
[----:B------:R-:W-:Y:S01]  /*2950*/  LOP3.LUT R21, R2, 0xffff, RZ, 0xc0, !PT ;  /* 0x0000ffff02157812 */ /* 0x000fe200078ec0ff */
[----:B------:R-:W-:Y:S01]  /*2960*/  IMAD R2, R4, 0x89, RZ ;  /* 0x0000008904027824 */ /* 0x000fe200078e02ff */
[----:B------:R-:W-:Y:S01]  /*2970*/  PRMT R45, R0, 0x9910, RZ ;  /* 0x00009910002d7816 */ /* 0x000fe200000000ff */
[----:B------:R-:W-:Y:S01]  /*2980*/  IMAD R4, R7, 0x89, RZ ;  /* 0x0000008907047824 */ /* 0x000fe200078e02ff */
[----:B------:R-:W-:Y:S01]  /*2990*/  PRMT R49, R23, 0x9910, RZ ;  /* 0x0000991017317816 */ /* 0x000fe200000000ff */
[----:B------:R-:W-:Y:S01]  /*29a0*/  IMAD R7, R8, 0x89, RZ ;  /* 0x0000008908077824 */ /* 0x000fe200078e02ff */
[----:B------:R-:W-:Y:S01]  /*29b0*/  LOP3.LUT R24, R15, 0xffff, RZ, 0xc0, !PT ;  /* 0x0000ffff0f187812 */ /* 0x000fe200078ec0ff */
[----:B------:R-:W-:Y:S01]  /*29c0*/  IMAD R8, R9, 0x89, RZ ;  /* 0x0000008909087824 */ /* 0x000fe200078e02ff */
[----:B------:R-:W-:Y:S01]  /*29d0*/  IADD3 R28, PT, PT, R3, -0x1d, RZ ;  /* 0xffffffe3031c7810 */ /* 0x000fe20007ffe0ff */
[----:B------:R-:W-:Y:S01]  /*29e0*/  IMAD R0, R44, 0x89, RZ ;  /* 0x000000892c007824 */ /* 0x000fe200078e02ff */
[----:B------:R-:W-:Y:S01]  /*29f0*/  MOV R15, R16 ;  /* 0x00000010000f7202 */ /* 0x000fe20000000f00 */
[----:B------:R-:W-:Y:S01]  /*2a00*/  IMAD R9, R10, 0x89, RZ ;  /* 0x000000890a097824 */ /* 0x000fe200078e02ff */
[----:B------:R-:W-:Y:S01]  /*2a10*/  MOV R3, R45 ;  /* 0x0000002d00037202 */ /* 0x000fe20000000f00 */
[----:B------:R-:W-:Y:S01]  /*2a20*/  IMAD R10, R11, 0x89, RZ ;  /* 0x000000890b0a7824 */ /* 0x000fe200078e02ff */
[----:B------:R-:W-:Y:S01]  /*2a30*/  LOP3.LUT R23, R18, 0xffff, RZ, 0xc0, !PT ;  /* 0x0000ffff12177812 */ /* 0x000fe200078ec0ff */
[----:B------:R-:W-:Y:S01]  /*2a40*/  IMAD.MOV.U32 R16, RZ, RZ, R19 ;  /* 0x000000ffff107224 */ /* 0x000fe200078e0013 */
[----:B------:R-:W-:Y:S01]  /*2a50*/  MOV R18, R20 ;  /* 0x0000001400127202 */ /* 0x000fe20000000f00 */
[----:B------:R-:W-:Y:S01]  /*2a60*/  IMAD R11, R12, 0x89, RZ ;  /* 0x000000890c0b7824 */ /* 0x000fe200078e02ff */
[----:B------:R-:W-:Y:S01]  /*2a70*/  LOP3.LUT R30, R30, 0xffff, RZ, 0xc0, !PT ;  /* 0x0000ffff1e1e7812 */ /* 0x000fe200078ec0ff */
[----:B------:R-:W-:Y:S01]  /*2a80*/  IMAD.MOV.U32 R17, RZ, RZ, R49 ;  /* 0x000000ffff117224 */ /* 0x000fe200078e0031 */
[----:B------:R-:W-:Y:S01]  /*2a90*/  LOP3.LUT R20, R0, 0xffff, RZ, 0xc0, !PT ;  /* 0x0000ffff00147812 */ /* 0x000fe200078ec0ff */
[----:B------:R-:W-:Y:S01]  /*2aa0*/  IMAD R12, R13, 0x89, RZ ;  /* 0x000000890d0c7824 */ /* 0x000fe200078e02ff */
[----:B------:R-:W-:Y:S01]  /*2ab0*/  SHF.R.U32.HI R30, RZ, 0x8, R30 ;  /* 0x00000008ff1e7819 */ /* 0x000fe2000001161e */
[----:B------:R-:W-:Y:S01]  /*2ac0*/  IMAD.MOV.U32 R19, RZ, RZ, R50 ;  /* 0x000000ffff137224 */ /* 0x000fe200078e0032 */
[----:B------:R-:W-:Y:S01]  /*2ad0*/  LOP3.LUT R4, R4, 0xffff, RZ, 0xc0, !PT ;  /* 0x0000ffff04047812 */ /* 0x000fe200078ec0ff */
[----:B------:R-:W-:Y:S01]  /*2ae0*/  IMAD R13, R14, 0x89, RZ ;  /* 0x000000890e0d7824 */ /* 0x000fe200078e02ff */
        /* <DEDUP_REMOVED lines=17> */
[----:B------:R-:W-:Y:S01]  /*2c00*/  IMAD R31, R30, 0x9, R31 ;  /* 0x000000091e1f7824 */ /* 0x000fe200078e021f */
[----:B------:R-:W-:Y:S01]  /*2c10*/  LOP3.LUT R45, R11, 0xffff, RZ, 0xc0, !PT ;  /* 0x0000ffff0b2d7812 */ /* 0x000fe200078ec0ff */
[----:B------:R-:W-:Y:S01]  /*2c20*/  HFMA2 R30, -RZ, RZ, 0, 0 ;  /* 0x00000000ff1e7431 */ /* 0x000fe200000001ff */
[----:B------:R-:W-:Y:S01]  /*2c30*/  LOP3.LUT R46, R12, 0xffff, RZ, 0xc0, !PT ;  /* 0x0000ffff0c2e7812 */ /* 0x000fe200078ec0ff */
[----:B------:R-:W-:Y:S01]  /*2c40*/  IMAD R85, R85, 0x310, R56 ;  /* 0x0000031055557824 */ /* 0x000fe200078e0238 */
        /* <DEDUP_REMOVED lines=12> */
[----:B------:R-:W-:Y:S01]  /*2d10*/  SHF.R.U32.HI R17, RZ, 0xc, R3 ;  /* 0x0000000cff117819 */ /* 0x000fe20000011603 */
[----:B------:R-:W-:Y:S01]  /*2d20*/  IMAD R40, R40, 0x310, R79 ;  /* 0x0000031028287824 */ /* 0x000fe200078e024f */
[----:B------:R-:W-:Y:S01]  /*2d30*/  SHF.R.U32.HI R16, RZ, 0xc, R4 ;  /* 0x0000000cff107819 */ /* 0x000fe20000011604 */
[----:B------:R-:W-:Y:S01]  /*2d40*/  IMAD R39, R39, 0x310, R64 ;  /* 0x0000031027277824 */ /* 0x000fe200078e0240 */
[----:B------:R-:W-:Y:S01]  /*2d50*/  SHF.R.U32.HI R15, RZ, 0xc, R6 ;  /* 0x0000000cff0f7819 */ /* 0x000fe20000011606 */
[----:B------:R-:W-:Y:S01]  /*2d60*/  IMAD R38, R38, 0x310, R107 ;  /* 0x0000031026267824 */ /* 0x000fe200078e026b */
[----:B------:R-:W-:-:S02]  /*2d70*/  SHF.R.U32.HI R14, RZ, 0xc, R7 ;  /* 0x0000000cff0e7819 */ /* 0x000fc40000011607 */
[----:B------:R-:W-:Y:S02]  /*2d80*/  CS2R R72, SRZ ;  /* 0x0000000000487805 */ /* 0x000fe4000001ff00 */
[----:B------:R-:W-:Y:S02]  /*2d90*/  SHF.R.U32.HI R13, RZ, 0xc, R8 ;  /* 0x0000000cff0d7819 */ /* 0x000fe40000011608 */
[----:B------:R-:W-:Y:S02]  /*2da0*/  SHF.R.U32.HI R12, RZ, 0xc, R9 ;  /* 0x0000000cff0c7819 */ /* 0x000fe40000011609 */
[----:B------:R-:W-:Y:S02]  /*2db0*/  SHF.R.U32.HI R11, RZ, 0xc, R10 ;  /* 0x0000000cff0b7819 */ /* 0x000fe4000001160a */
[----:B------:R-:W-:Y:S02]  /*2dc0*/  SHF.R.U32.HI R20, RZ, 0xc, R20 ;  /* 0x0000000cff147819 */ /* 0x000fe40000011614 */
[----:B------:R-:W-:-:S02]  /*2dd0*/  SHF.R.U32.HI R19, RZ, 0xc, R0 ;  /* 0x0000000cff137819 */ /* 0x000fc40000011600 */
[----:B------:R-:W-:Y:S02]  /*2de0*/  SHF.R.U32.HI R18, RZ, 0xc, R2 ;  /* 0x0000000cff127819 */ /* 0x000fe40000011602 */
        /* <DEDUP_REMOVED lines=8> */
[----:B------:R-:W-:Y:S02]  /*2e70*/  LOP3.LUT R29, R29, 0xffff, RZ, 0xc0, !PT ;  /* 0x0000ffff1d1d7812 */ /* 0x000fe400078ec0ff */
[----:B------:R-:W-:Y:S02]  /*2e80*/  LOP3.LUT R28, R28, 0xffff, RZ, 0xc0, !PT ;  /* 0x0000ffff1c1c7812 */ /* 0x000fe400078ec0ff */
[----:B------:R-:W-:-:S02]  /*2e90*/  LOP3.LUT R26, R26, 0xffff, RZ, 0xc0, !PT ;  /* 0x0000ffff1a1a7812 */ /* 0x000fc400078ec0ff */
[----:B------:R-:W-:Y:S02]  /*2ea0*/  LOP3.LUT R25, R25, 0xffff, RZ, 0xc0, !PT ;  /* 0x0000ffff19197812 */ /* 0x000fe400078ec0ff */
[----:B------:R-:W-:Y:S02]  /*2eb0*/  LOP3.LUT R20, R20, 0xffff, RZ, 0xc0, !PT ;  /* 0x0000ffff14147812 */ /* 0x000fe400078ec0ff */
[----:B------:R-:W-:Y:S02]  /*2ec0*/  LOP3.LUT R19, R19, 0xffff, RZ, 0xc0, !PT ;  /* 0x0000ffff13137812 */ /* 0x000fe400078ec0ff */
        /* <DEDUP_REMOVED lines=15> */
[----:B--2---:R-:W-:-:S07]  /*2fc0*/  LOP3.LUT R3, R3, 0xffff, RZ, 0xc0, !PT ;  /* 0x0000ffff03037812 */ /* 0x004fce00078ec0ff */
.L_x_70:
[----:B------:R-:W-:-:S07]  /*2fd0*/  IMAD.MOV.U32 R2, RZ, RZ, RZ ;  /* 0x000000ffff027224 */ /* 0x000fce00078e00ff */
.L_x_69:
[----:B------:R-:W0:Y:S01]  /*2fe0*/  S2R R0, SR_CTAID.Y ;  /* 0x0000000000007919 */ /* 0x000e220000002600 */
[----:B------:R-:W-:Y:S01]  /*2ff0*/  LOP3.LUT R46, R103, 0xffff, RZ, 0xc0, !PT ;  /* 0x0000ffff672e7812 */ /* 0x000fe200078ec0ff */
[----:B------:R-:W-:Y:S02]  /*3000*/  IMAD R49, R30, 0x3100, R92 ;  /* 0x000031001e317824 */ /* 0x000fe400078e025c */
[----:B------:R-:W-:Y:S01]  /*3010*/  IMAD.MOV.U32 R47, RZ, RZ, RZ ;  /* 0x000000ffff2f7224 */ /* 0x000fe200078e00ff */
[----:B------:R-:W-:Y:S01]  /*3020*/  ISETP.GT.U32.AND P4, PT, R46, 0x1c, PT ;  /* 0x0000001c2e00780c */ /* 0x000fe20003f84070 */
[----:B------:R-:W-:Y:S01]  /*3030*/  IMAD.MOV.U32 R51, RZ, RZ, RZ ;  /* 0x000000ffff337224 */ /* 0x000fe200078e00ff */
[----:B------:R-:W-:Y:S01]  /*3040*/  LOP3.LUT R46, R102, 0xffff, RZ, 0xc0, !PT ;  /* 0x0000ffff662e7812 */ /* 0x000fe200078ec0ff */
[----:B------:R-:W-:Y:S01]  /*3050*/  IMAD.MOV.U32 R53, RZ, RZ, RZ ;  /* 0x000000ffff357224 */ /* 0x000fe200078e00ff */
[----:B------:R-:W-:Y:S01]  /*3060*/  LOP3.LUT R48, R101, 0xffff, RZ, 0xc0, !PT ;  /* 0x0000ffff65307812 */ /* 0x000fe200078ec0ff */
[----:B------:R-:W-:-:S02]  /*3070*/  IMAD.MOV.U32 R57, RZ, RZ, RZ ;  /* 0x000000ffff397224 */ /* 0x000fc400078e00ff */
[----:B------:R-:W-:Y:S01]  /*3080*/  IMAD.MOV.U32 R65, RZ, RZ, RZ ;  /* 0x000000ffff417224 */ /* 0x000fe200078e00ff */
[----:B------:R-:W1:Y:S01]  /*3090*/  S2R R58, SR_TID.Z ;  /* 0x00000000003a7919 */ /* 0x000e620000002300 */
[----:B------:R-:W1:Y:S01]  /*30a0*/  S2R R59, SR_TID.Y ;  /* 0x00000000003b7919 */ /* 0x000e620000002200 */
[----:B------:R-:W2:Y:S01]  /*30b0*/  S2R R61, SR_CgaCtaId ;  /* 0x00000000003d7919 */ /* 0x000ea20000008800 */
[----:B------:R-:W3:Y:S01]  /*30c0*/  S2R R60, SR_TID.X ;  /* 0x00000000003c7919 */ /* 0x000ee20000002100 */
[----:B------:R-:W-:Y:S01]  /*30d0*/  BAR.SYNC.DEFER_BLOCKING 0x0 ;  /* 0x0000000000007b1d */ /* 0x000fe20000010000 */
[----:B0-----:R-:W-:-:S04]  /*30e0*/  IMAD R45, R0, 0x4, R19 ;  /* 0x00000004002d7824 */ /* 0x001fc800078e0213 */
[--C-:B------:R-:W-:Y:S01]  /*30f0*/  IMAD.IADD R44, R45, 0x1, R2.reuse ;  /* 0x000000012d2c7824 */ /* 0x100fe200078e0202 */
[----:B------:R-:W-:Y:S02]  /*3100*/  LOP3.LUT P5, RZ, R2, R45, RZ, 0xfc, !PT ;  /* 0x0000002d02ff7212 */ /* 0x000fe400078afcff */
[----:B------:R-:W-:Y:S02]  /*3110*/  LEA R45, R0, R17, 0x2 ;  /* 0x00000011002d7211 */ /* 0x000fe400078e10ff */
[----:B------:R-:W-:Y:S02]  /*3120*/  ISETP.GT.U32.OR P4, PT, R44, 0x1c, P4 ;  /* 0x0000001c2c00780c */ /* 0x000fe40002784470 */
[----:B------:R-:W-:Y:S01]  /*3130*/  LOP3.LUT P6, RZ, R2, R45, RZ, 0xfc, !PT ;  /* 0x0000002d02ff7212 */ /* 0x000fe200078cfcff */
[----:B------:R-:W-:Y:S01]  /*3140*/  IMAD.IADD R44, R45, 0x1, R2 ;  /* 0x000000012d2c7824 */ /* 0x000fe200078e0202 */
[----:B------:R-:W-:Y:S02]  /*3150*/  PLOP3.LUT P4, PT, P4, P5, PT, 0xf2, 0x2f ;  /* 0x00000000002f781c */ /* 0x000fe4000278be72 */
[----:B------:R-:W-:-:S04]  /*3160*/  ISETP.GT.U32.AND P5, PT, R46, 0x1c, PT ;  /* 0x0000001c2e00780c */ /* 0x000fc80003fa4070 */
[----:B------:R-:W-:-:S04]  /*3170*/  ISETP.GT.U32.OR P5, PT, R44, 0x1c, P5 ;  /* 0x0000001c2c00780c */ /* 0x000fc80002fa4470 */
[----:B------:R-:W-:Y:S01]  /*3180*/  PLOP3.LUT P5, PT, P5, P6, PT, 0xf2, 0x2f ;  /* 0x00000000002f781c */ /* 0x000fe20002fade72 */
[----:B-1----:R-:W-:Y:S01]  /*3190*/  IMAD R62, R58, 0x4, R59 ;  /* 0x000000043a3e7824 */ /* 0x002fe200078e023b */
[----:B------:R-:W-:Y:S01]  /*31a0*/  MOV R63, 0x400 ;  /* 0x00000400003f7802 */ /* 0x000fe20000000f00 */
[----:B------:R-:W0:Y:S01]  /*31b0*/  @!P4 LDC.64 R44, c[0x0][0x380] ;  /* 0x0000e000ff2ccb82 */ /* 0x000e220000000a00 */
[----:B------:R-:W-:Y:S01]  /*31c0*/  @!P4 IMAD.IADD R46, R19, 0x1, R2 ;  /* 0x00000001132ec824 */ /* 0x000fe200078e0202 */
[----:B------:R-:W-:-:S03]  /*31d0*/  ISETP.NE.AND P6, PT, R115, RZ, PT ;  /* 0x000000ff7300720c */ /* 0x000fc60003fc5270 */
[----:B------:R-:W-:-:S04]  /*31e0*/  @!P4 IMAD R49, R46, 0x1c, R49 ;  /* 0x0000001c2e31c824 */ /* 0x000fc800078e0231 */
[----:B0-----:R-:W-:Y:S01]  /*31f0*/  @!P4 IMAD.WIDE R44, R49, 0x4, R44 ;  /* 0x00000004312cc825 */ /* 0x001fe200078e022c */
[----:B------:R-:W-:-:S04]  /*3200*/  LEA R49, R0, R18, 0x2 ;  /* 0x0000001200317211 */ /* 0x000fc800078e10ff */
[----:B------:R0:W4:Y:S01]  /*3210*/  @!P4 LDG.E.CONSTANT R47, desc[UR6][R44.64] ;  /* 0x000000062c2fc981 */ /* 0x000122000c1e9900 */
[----:B------:R-:W-:Y:S01]  /*3220*/  IMAD.IADD R46, R49, 0x1, R2 ;  /* 0x00000001312e7824 */ /* 0x000fe200078e0202 */
[----:B------:R-:W-:Y:S01]  /*3230*/  LOP3.LUT P4, RZ, R2, R49, RZ, 0xfc, !PT ;  /* 0x0000003102ff7212 */ /* 0x000fe2000788fcff */
[----:B------:R-:W-:-:S03]  /*3240*/  IMAD R49, R30, 0x3100, R91 ;  /* 0x000031001e317824 */ /* 0x000fc600078e025b */
[----:B------:R-:W-:-:S04]  /*3250*/  ISETP.GT.U32.OR P4, PT, R46, 0x1c, !P4 ;  /* 0x0000001c2e00780c */ /* 0x000fc80006784470 */
[----:B------:R-:W-:-:S13]  /*3260*/  ISETP.LT.U32.OR P4, PT, R28, 0xffe4, P4 ;  /* 0x0000ffe41c00780c */ /* 0x000fda0002781470 */
[----:B0-----:R-:W0:Y:S01]  /*3270*/  @!P4 LDC.64 R44, c[0x0][0x380] ;  /* 0x0000e000ff2ccb82 */ /* 0x001e220000000a00 */
[----:B------:R-:W-:-:S04]  /*3280*/  @!P4 IMAD.IADD R46, R18, 0x1, R2 ;  /* 0x00000001122ec824 */ /* 0x000fc800078e0202 */
[----:B------:R-:W-:-:S04]  /*3290*/  @!P4 IMAD R49, R46, 0x1c, R49 ;  /* 0x0000001c2e31c824 */ /* 0x000fc800078e0231 */
[----:B0-----:R-:W-:-:S05]  /*32a0*/  @!P4 IMAD.WIDE R44, R49, 0x4, R44 ;  /* 0x00000004312cc825 */ /* 0x001fca00078e022c */
[----:B------:R0:W5:Y:S01]  /*32b0*/  @!P4 LDG.E.CONSTANT R51, desc[UR6][R44.64] ;  /* 0x000000062c33c981 */ /* 0x000162000c1e9900 */
[----:B------:R-:W-:Y:S01]  /*32c0*/  @!P5 IADD3 R46, PT, PT, R17, R2, RZ ;  /* 0x00000002112ed210 */ /* 0x000fe20007ffe0ff */
[----:B------:R-:W-:-:S04]  /*32d0*/  IMAD R49, R30, 0x3100, R90 ;  /* 0x000031001e317824 */ /* 0x000fc800078e025a */
[----:B------:R-:W-:Y:S01]  /*32e0*/  @!P5 IMAD R49, R46, 0x1c, R49 ;  /* 0x0000001c2e31d824 */ /* 0x000fe200078e0231 */
[----:B0-----:R-:W0:Y:S01]  /*32f0*/  @!P5 LDC.64 R44, c[0x0][0x380] ;  /* 0x0000e000ff2cdb82 */ /* 0x001e220000000a00 */
[----:B------:R-:W-:Y:S02]  /*3300*/  ISETP.GT.U32.AND P4, PT, R48, 0x1c, PT ;  /* 0x0000001c3000780c */ /* 0x000fe40003f84070 */
[----:B0-----:R-:W-:-:S04]  /*3310*/  @!P5 IMAD.WIDE R44, R49, 0x4, R44 ;  /* 0x00000004312cd825 */ /* 0x001fc800078e022c */
[----:B------:R-:W-:Y:S01]  /*3320*/  IMAD R49, R0, 0x4, R3 ;  /* 0x0000000400317824 */ /* 0x000fe200078e0203 */
[----:B------:R0:W5:Y:S03]  /*3330*/  @!P5 LDG.E.CONSTANT R53, desc[UR6][R44.64] ;  /* 0x000000062c35d981 */ /* 0x000166000c1e9900 */
[----:B------:R-:W-:Y:S01]  /*3340*/  IMAD.IADD R46, R49, 0x1, R2 ;  /* 0x00000001312e7824 */ /* 0x000fe200078e0202 */
[----:B------:R-:W-:Y:S02]  /*3350*/  LOP3.LUT P5, RZ, R2, R49, RZ, 0xfc, !PT ;  /* 0x0000003102ff7212 */ /* 0x000fe400078afcff */
[----:B------:R-:W-:Y:S02]  /*3360*/  LEA R49, R0, R16, 0x2 ;  /* 0x0000001000317211 */ /* 0x000fe400078e10ff */
[----:B------:R-:W-:-:S03]  /*3370*/  ISETP.GT.U32.OR P4, PT, R46, 0x1c, P4 ;  /* 0x0000001c2e00780c */ /* 0x000fc60002784470 */
[----:B------:R-:W-:Y:S01]  /*3380*/  IMAD.IADD R46, R49, 0x1, R2 ;  /* 0x00000001312e7824 */ /* 0x000fe200078e0202 */
[----:B------:R-:W-:Y:S02]  /*3390*/  PLOP3.LUT P4, PT, P4, P5, PT, 0xf2, 0x2f ;  /* 0x00000000002f781c */ /* 0x000fe4000278be72 */
        /* <DEDUP_REMOVED lines=12> */
[----:B0-----:R-:W0:Y:S03]  /*3460*/  @!P4 LDC.64 R44, c[0x0][0x380] ;  /* 0x0000e000ff2ccb82 */ /* 0x001e260000000a00 */
[----:B0-----:R-:W-:-:S04]  /*3470*/  @!P4 IMAD.WIDE R44, R49, 0x4, R44 ;  /* 0x00000004312cc825 */ /* 0x001fc800078e022c */
[----:B------:R-:W-:Y:S01]  /*3480*/  IMAD R49, R0, 0x4, R20 ;  /* 0x0000000400317824 */ /* 0x000fe200078e0214 */
[----:B------:R0:W5:Y:S03]  /*3490*/  @!P4 LDG.E.CONSTANT R65, desc[UR6][R44.64] ;  /* 0x000000062c41c981 */ /* 0x000166000c1e9900 */
[----:B------:R-:W-:Y:S01]  /*34a0*/  IMAD.IADD R46, R49, 0x1, R2 ;  /* 0x00000001312e7824 */ /* 0x000fe200078e0202 */
[----:B------:R-:W-:Y:S01]  /*34b0*/  LOP3.LUT P4, RZ, R2, R49, RZ, 0xfc, !PT ;  /* 0x0000003102ff7212 */ /* 0x000fe2000788fcff */
[----:B------:R-:W-:-:S03]  /*34c0*/  IMAD R49, R30, 0x3100, R93 ;  /* 0x000031001e317824 */ /* 0x000fc600078e025d */
[----:B------:R-:W-:-:S04]  /*34d0*/  ISETP.GT.U32.OR P4, PT, R46, 0x1c, !P4 ;  /* 0x0000001c2e00780c */ /* 0x000fc80006784470 */
[----:B------:R-:W-:-:S13]  /*34e0*/  ISETP.LT.U32.OR P4, PT, R29, 0xffe4, P4 ;  /* 0x0000ffe41d00780c */ /* 0x000fda0002781470 */
[----:B0-----:R-:W0:Y:S01]  /*34f0*/  @!P4 LDC.64 R44, c[0x0][0x380] ;  /* 0x0000e000ff2ccb82 */ /* 0x001e220000000a00 */
[----:B------:R-:W-:-:S05]  /*3500*/  @!P4 IADD3 R46, PT, PT, R20, R2, RZ ;  /* 0x00000002142ec210 */ /* 0x000fca0007ffe0ff */
[----:B------:R-:W-:-:S04]  /*3510*/  @!P4 IMAD R49, R46, 0x1c, R49 ;  /* 0x0000001c2e31c824 */ /* 0x000fc800078e0231 */
[----:B0-----:R-:W-:-:S04]  /*3520*/  @!P4 IMAD.WIDE R48, R49, 0x4, R44 ;  /* 0x000000043130c825 */ /* 0x001fc800078e022c */
[----:B------:R-:W-:-:S06]  /*3530*/  IMAD.MOV.U32 R45, RZ, RZ, RZ ;  /* 0x000000ffff2d7224 */ /* 0x000fcc00078e00ff */
[----:B------:R-:W5:Y:S01]  /*3540*/  @!P4 LDG.E.CONSTANT R45, desc[UR6][R48.64] ;  /* 0x00000006302dc981 */ /* 0x000f62000c1e9900 */
[----:B------:R-:W-:Y:S01]  /*3550*/  IMAD R55, R62, 0xf0, RZ ;  /* 0x000000f03e377824 */ /* 0x000fe200078e02ff */
[----:B--2---:R-:W-:Y:S01]  /*3560*/  LEA R106, R61, R63, 0x18 ;  /* 0x0000003f3d6a7211 */ /* 0x004fe200078ec0ff */
[----:B------:R-:W-:Y:S02]  /*3570*/  BSSY.RECONVERGENT B0, `(.L_x_20) ;  /* 0x000001a000007945 */ /* 0x000fe40003800200 */
[----:B---3--:R-:W-:-:S04]  /*3580*/  IMAD R55, R60, 0x12, R55 ;  /* 0x000000123c377824 */ /* 0x008fc800078e0237 */
[----:B------:R-:W-:-:S05]  /*3590*/  IMAD R46, R55, 0x4, R106 ;  /* 0x00000004372e7824 */ /* 0x000fca00078e026a */
[----:B----4-:R0:W-:Y:S04]  /*35a0*/  STS [R46+0x4], R47 ;  /* 0x0000042f2e007388 */ /* 0x0101e80000000800 */
[----:B-----5:R0:W-:Y:S04]  /*35b0*/  STS [R46+0x8], R51 ;  /* 0x000008332e007388 */ /* 0x0201e80000000800 */
[----:B------:R0:W-:Y:S04]  /*35c0*/  STS [R46+0xc], R53 ;  /* 0x00000c352e007388 */ /* 0x0001e80000000800 */
[----:B------:R0:W-:Y:S04]  /*35d0*/  STS [R46+0x10], R57 ;  /* 0x000010392e007388 */ /* 0x0001e80000000800 */
[----:B------:R0:W-:Y:S04]  /*35e0*/  STS [R46+0x14], R65 ;  /* 0x000014412e007388 */ /* 0x0001e80000000800 */
[----:B------:R0:W-:Y:S01]  /*35f0*/  STS [R46], R45 ;  /* 0x0000002d2e007388 */ /* 0x0001e20000000800 */
[----:B------:R-:W-:Y:S05]  /*3600*/  @P6 BRA `(.L_x_21) ;  /* 0x0000000000406947 */ /* 0x000fea0003800000 */
[----:B0-----:R-:W-:Y:S01]  /*3610*/  LEA R45, R0, R15, 0x2 ;  /* 0x0000000f002d7211 */ /* 0x001fe200078e10ff */
[----:B------:R-:W-:Y:S03]  /*3620*/  BSSY.RECONVERGENT B1, `(.L_x_22) ;  /* 0x000000d000017945 */ /* 0x000fe60003800200 */
[----:B------:R-:W-:Y:S01]  /*3630*/  LOP3.LUT P4, RZ, R2, R45, RZ, 0xfc, !PT ;  /* 0x0000002d02ff7212 */ /* 0x000fe2000788fcff */
[----:B------:R-:W-:Y:S02]  /*3640*/  IMAD.IADD R44, R45, 0x1, R2 ;  /* 0x000000012d2c7824 */ /* 0x000fe400078e0202 */
[----:B------:R-:W-:-:S03]  /*3650*/  IMAD.MOV.U32 R45, RZ, RZ, RZ ;  /* 0x000000ffff2d7224 */ /* 0x000fc600078e00ff */
[----:B------:R-:W-:-:S04]  /*3660*/  ISETP.GT.U32.OR P4, PT, R44, 0x1c, !P4 ;  /* 0x0000001c2c00780c */ /* 0x000fc80006784470 */
[----:B------:R-:W-:-:S13]  /*3670*/  ISETP.LT.U32.OR P4, PT, R26, 0xffe4, P4 ;  /* 0x0000ffe41a00780c */ /* 0x000fda0002781470 */
[----:B------:R-:W-:Y:S05]  /*3680*/  @P4 BRA `(.L_x_23) ;  /* 0x0000000000184947 */ /* 0x000fea0003800000 */
[----:B------:R-:W0:Y:S01]  /*3690*/  LDC.64 R44, c[0x0][0x380] ;  /* 0x0000e000ff2c7b82 */ /* 0x000e220000000a00 */
[----:B------:R-:W-:Y:S02]  /*36a0*/  IMAD.IADD R47, R15, 0x1, R2 ;  /* 0x000000010f2f7824 */ /* 0x000fe400078e0202 */
[----:B------:R-:W-:-:S04]  /*36b0*/  IMAD R48, R30, 0x3100, R87 ;  /* 0x000031001e307824 */ /* 0x000fc800078e0257 */
[----:B------:R-:W-:-:S04]  /*36c0*/  IMAD R47, R47, 0x1c, R48 ;  /* 0x0000001c2f2f7824 */ /* 0x000fc800078e0230 */
[----:B0-----:R-:W-:-:S06]  /*36d0*/  IMAD.WIDE R44, R47, 0x4, R44 ;  /* 0x000000042f2c7825 */ /* 0x001fcc00078e022c */
[----:B------:R0:W5:Y:S02]  /*36e0*/  LDG.E.CONSTANT R45, desc[UR6][R44.64] ;  /* 0x000000062c2d7981 */ /* 0x000164000c1e9900 */
.L_x_23:
[----:B------:R-:W-:Y:S05]  /*36f0*/  BSYNC.RECONVERGENT B1 ;  /* 0x0000000000017941 */ /* 0x000fea0003800200 */
.L_x_22:
[----:B-----5:R1:W-:Y:S02]  /*3700*/  STS [R46+0x18], R45 ;  /* 0x0000182d2e007388 */ /* 0x0203e40000000800 */
.L_x_21:
[----:B------:R-:W-:Y:S05]  /*3710*/  BSYNC.RECONVERGENT B0 ;  /* 0x0000000000007941 */ /* 0x000fea0003800200 */
.L_x_20:
[----:B------:R-:W-:Y:S01]  /*3720*/  ISETP.NE.AND P4, PT, R114, RZ, PT ;  /* 0x000000ff7200720c */ /* 0x000fe20003f85270 */
[----:B------:R-:W-:-:S12]  /*3730*/  BSSY.RECONVERGENT B0, `(.L_x_24) ;  /* 0x0000014000007945 */ /* 0x000fd80003800200 */
[----:B------:R-:W-:Y:S05]  /*3740*/  @P4 BRA `(.L_x_25) ;  /* 0x0000000000484947 */ /* 0x000fea0003800000 */
[----:B01----:R-:W-:Y:S01]  /*3750*/  LEA R45, R0, R14, 0x2 ;  /* 0x0000000e002d7211 */ /* 0x003fe200078e10ff */
[----:B------:R-:W-:Y:S01]  /*3760*/  BSSY.RECONVERGENT B1, `(.L_x_26) ;  /* 0x000000f000017945 */ /* 0x000fe20003800200 */
[----:B------:R-:W-:Y:S02]  /*3770*/  LOP3.LUT R47, R100, 0xffff, RZ, 0xc0, !PT ;  /* 0x0000ffff642f7812 */ /* 0x000fe400078ec0ff */
[----:B------:R-:W-:Y:S01]  /*3780*/  LOP3.LUT P5, RZ, R2, R45, RZ, 0xfc, !PT ;  /* 0x0000002d02ff7212 */ /* 0x000fe200078afcff */
[----:B------:R-:W-:Y:S01]  /*3790*/  IMAD.IADD R44, R45, 0x1, R2 ;  /* 0x000000012d2c7824 */ /* 0x000fe200078e0202 */
[----:B------:R-:W-:Y:S01]  /*37a0*/  ISETP.GT.U32.AND P4, PT, R47, 0x1c, PT ;  /* 0x0000001c2f00780c */ /* 0x000fe20003f84070 */
[----:B------:R-:W-:-:S03]  /*37b0*/  IMAD.MOV.U32 R45, RZ, RZ, RZ ;  /* 0x000000ffff2d7224 */ /* 0x000fc600078e00ff */
[----:B------:R-:W-:-:S04]  /*37c0*/  ISETP.GT.U32.OR P4, PT, R44, 0x1c, P4 ;  /* 0x0000001c2c00780c */ /* 0x000fc80002784470 */
[----:B------:R-:W-:-:S13]  /*37d0*/  PLOP3.LUT P4, PT, P4, P5, PT, 0xf2, 0x2f ;  /* 0x00000000002f781c */ /* 0x000fda000278be72 */
[----:B------:R-:W-:Y:S05]  /*37e0*/  @P4 BRA `(.L_x_27) ;  /* 0x0000000000184947 */ /* 0x000fea0003800000 */
[----:B------:R-:W0:Y:S01]  /*37f0*/  LDC.64 R44, c[0x0][0x380] ;  /* 0x0000e000ff2c7b82 */ /* 0x000e220000000a00 */
[----:B------:R-:W-:Y:S02]  /*3800*/  IMAD.IADD R47, R14, 0x1, R2 ;  /* 0x000000010e2f7824 */ /* 0x000fe400078e0202 */
[----:B------:R-:W-:-:S04]  /*3810*/  IMAD R48, R30, 0x3100, R86 ;  /* 0x000031001e307824 */ /* 0x000fc800078e0256 */
[----:B------:R-:W-:-:S04]  /*3820*/  IMAD R47, R47, 0x1c, R48 ;  /* 0x0000001c2f2f7824 */ /* 0x000fc800078e0230 */
[----:B0-----:R-:W-:-:S06]  /*3830*/  IMAD.WIDE R44, R47, 0x4, R44 ;  /* 0x000000042f2c7825 */ /* 0x001fcc00078e022c */
[----:B------:R0:W5:Y:S02]  /*3840*/  LDG.E.CONSTANT R45, desc[UR6][R44.64] ;  /* 0x000000062c2d7981 */ /* 0x000164000c1e9900 */
.L_x_27:
[----:B------:R-:W-:Y:S05]  /*3850*/  BSYNC.RECONVERGENT B1 ;  /* 0x0000000000017941 */ /* 0x000fea0003800200 */
.L_x_26:
[----:B-----5:R2:W-:Y:S02]  /*3860*/  STS [R46+0x1c], R45 ;  /* 0x00001c2d2e007388 */ /* 0x0205e40000000800 */
.L_x_25:
[----:B------:R-:W-:Y:S05]  /*3870*/  BSYNC.RECONVERGENT B0 ;  /* 0x0000000000007941 */ /* 0x000fea0003800200 */
.L_x_24:
[----:B------:R-:W-:Y:S01]  /*3880*/  ISETP.NE.AND P4, PT, R113, RZ, PT ;  /* 0x000000ff7100720c */ /* 0x000fe20003f85270 */
[----:B------:R-:W-:-:S12]  /*3890*/  BSSY.RECONVERGENT B0, `(.L_x_28) ;  /* 0x0000012000007945 */ /* 0x000fd80003800200 */
[----:B------:R-:W-:Y:S05]  /*38a0*/  @P4 BRA `(.L_x_29) ;  /* 0x0000000000404947 */ /* 0x000fea0003800000 */
[----:B012---:R-:W-:Y:S01]  /*38b0*/  LEA R45, R0, R13, 0x2 ;  /* 0x0000000d002d7211 */ /* 0x007fe200078e10ff */
        /* <DEDUP_REMOVED lines=13> */
.L_x_31:
[----:B------:R-:W-:Y:S05]  /*3990*/  BSYNC.RECONVERGENT B1 ;  /* 0x0000000000017941 */ /* 0x000fea0003800200 */
.L_x_30:
[----:B-----5:R3:W-:Y:S02]  /*39a0*/  STS [R46+0x20], R45 ;  /* 0x0000202d2e007388 */ /* 0x0207e40000000800 */
.L_x_29:
[----:B------:R-:W-:Y:S05]  /*39b0*/  BSYNC.RECONVERGENT B0 ;  /* 0x0000000000007941 */ /* 0x000fea0003800200 */
.L_x_28:
[----:B------:R-:W-:Y:S01]  /*39c0*/  ISETP.NE.AND P4, PT, R112, RZ, PT ;  /* 0x000000ff7000720c */ /* 0x000fe20003f85270 */
[----:B------:R-:W-:-:S12]  /*39d0*/  BSSY.RECONVERGENT B0, `(.L_x_32) ;  /* 0x0000014000007945 */ /* 0x000fd80003800200 */
[----:B------:R-:W-:Y:S05]  /*39e0*/  @P4 BRA `(.L_x_33) ;  /* 0x0000000000484947 */ /* 0x000fea0003800000 */
[----:B0123--:R-:W-:Y:S01]  /*39f0*/  LEA R45, R0, R12, 0x2 ;  /* 0x0000000c002d7211 */ /* 0x00ffe200078e10ff */
        /* <DEDUP_REMOVED lines=15> */
.L_x_35:
[----:B------:R-:W-:Y:S05]  /*3af0*/  BSYNC.RECONVERGENT B1 ;  /* 0x0000000000017941 */ /* 0x000fea0003800200 */
.L_x_34:
[----:B-----5:R4:W-:Y:S02]  /*3b00*/  STS [R46+0x24], R45 ;  /* 0x0000242d2e007388 */ /* 0x0209e40000000800 */
.L_x_33:
[----:B------:R-:W-:Y:S05]  /*3b10*/  BSYNC.RECONVERGENT B0 ;  /* 0x0000000000007941 */ /* 0x000fea0003800200 */
.L_x_32:
[----:B------:R-:W-:Y:S01]  /*3b20*/  ISETP.NE.AND P4, PT, R111, RZ, PT ;  /* 0x000000ff6f00720c */ /* 0x000fe20003f85270 */
[----:B------:R-:W-:-:S12]  /*3b30*/  BSSY.RECONVERGENT B0, `(.L_x_36) ;  /* 0x0000012000007945 */ /* 0x000fd80003800200 */
[----:B------:R-:W-:Y:S05]  /*3b40*/  @P4 BRA `(.L_x_37) ;  /* 0x0000000000404947 */ /* 0x000fea0003800000 */
[----:B01234-:R-:W-:Y:S01]  /*3b50*/  LEA R45, R0, R11, 0x2 ;  /* 0x0000000b002d7211 */ /* 0x01ffe200078e10ff */
        /* <DEDUP_REMOVED lines=13> */
.L_x_39:
[----:B------:R-:W-:Y:S05]  /*3c30*/  BSYNC.RECONVERGENT B1 ;  /* 0x0000000000017941 */ /* 0x000fea0003800200 */
.L_x_38:
[----:B-----5:R1:W-:Y:S02]  /*3c40*/  STS [R46+0x28], R45 ;  /* 0x0000282d2e007388 */ /* 0x0203e40000000800 */
.L_x_37:
[----:B------:R-:W-:Y:S05]  /*3c50*/  BSYNC.RECONVERGENT B0 ;  /* 0x0000000000007941 */ /* 0x000fea0003800200 */
.L_x_36:
[----:B------:R-:W-:Y:S01]  /*3c60*/  ISETP.NE.AND P4, PT, R110, RZ, PT ;  /* 0x000000ff6e00720c */ /* 0x000fe20003f85270 */
[----:B------:R-:W-:-:S12]  /*3c70*/  BSSY.RECONVERGENT B0, `(.L_x_40) ;  /* 0x0000014000007945 */ /* 0x000fd80003800200 */
[----:B------:R-:W-:Y:S05]  /*3c80*/  @P4 BRA `(.L_x_41) ;  /* 0x0000000000484947 */ /* 0x000fea0003800000 */
[----:B01234-:R-:W-:Y:S01]  /*3c90*/  LEA R45, R0, R10, 0x2 ;  /* 0x0000000a002d7211 */ /* 0x01ffe200078e10ff */
        /* <DEDUP_REMOVED lines=10> */
[----:B------:R-:W-:Y:S01]  /*3d40*/  IADD3 R47, PT, PT, R10, R2, RZ ;  /* 0x000000020a2f7210 */ /* 0x000fe20007ffe0ff */
[----:B------:R-:W-:-:S04]  /*3d50*/  IMAD R48, R30, 0x3100, R82 ;  /* 0x000031001e307824 */ /* 0x000fc800078e0252 */
[----:B------:R-:W-:-:S04]  /*3d60*/  IMAD R47, R47, 0x1c, R48 ;  /* 0x0000001c2f2f7824 */ /* 0x000fc800078e0230 */
[----:B0-----:R-:W-:-:S06]  /*3d70*/  IMAD.WIDE R44, R47, 0x4, R44 ;  /* 0x000000042f2c7825 */ /* 0x001fcc00078e022c */
[----:B------:R0:W5:Y:S02]  /*3d80*/  LDG.E.CONSTANT R45, desc[UR6][R44.64] ;  /* 0x000000062c2d7981 */ /* 0x000164000c1e9900 */
.L_x_43:
[----:B------:R-:W-:Y:S05]  /*3d90*/  BSYNC.RECONVERGENT B1 ;  /* 0x0000000000017941 */ /* 0x000fea0003800200 */
.L_x_42:
[----:B-----5:R1:W-:Y:S02]  /*3da0*/  STS [R46+0x2c], R45 ;  /* 0x00002c2d2e007388 */ /* 0x0203e40000000800 */
.L_x_41:
[----:B------:R-:W-:Y:S05]  /*3db0*/  BSYNC.RECONVERGENT B0 ;  /* 0x0000000000007941 */ /* 0x000fea0003800200 */
.L_x_40:
[----:B------:R-:W-:Y:S01]  /*3dc0*/  ISETP.NE.AND P4, PT, R109, RZ, PT ;  /* 0x000000ff6d00720c */ /* 0x000fe20003f85270 */
[----:B------:R-:W-:-:S12]  /*3dd0*/  BSSY.RECONVERGENT B0, `(.L_x_44) ;  /* 0x0000012000007945 */ /* 0x000fd80003800200 */
[----:B------:R-:W-:Y:S05]  /*3de0*/  @P4 BRA `(.L_x_45) ;  /* 0x0000000000404947 */ /* 0x000fea0003800000 */
[----:B01234-:R-:W-:Y:S01]  /*3df0*/  IMAD R45, R0, 0x4, R9 ;  /* 0x00000004002d7824 */ /* 0x01ffe200078e0209 */
[----:B------:R-:W-:Y:S03]  /*3e00*/  BSSY.RECONVERGENT B1, `(.L_x_46) ;  /* 0x000000d000017945 */ /* 0x000fe60003800200 */
[----:B------:R-:W-:Y:S01]  /*3e10*/  IMAD.IADD R44, R45, 0x1, R2 ;  /* 0x000000012d2c7824 */ /* 0x000fe200078e0202 */
[----:B------:R-:W-:Y:S01]  /*3e20*/  LOP3.LUT P4, RZ, R2, R45, RZ, 0xfc, !PT ;  /* 0x0000002d02ff7212 */ /* 0x000fe2000788fcff */
[----:B------:R-:W-:-:S03]  /*3e30*/  HFMA2 R45, -RZ, RZ, 0, 0 ;  /* 0x00000000ff2d7431 */ /* 0x000fc600000001ff */
        /* <DEDUP_REMOVED lines=9> */
.L_x_47:
[----:B------:R-:W-:Y:S05]  /*3ed0*/  BSYNC.RECONVERGENT B1 ;  /* 0x0000000000017941 */ /* 0x000fea0003800200 */
.L_x_46:
[----:B-----5:R1:W-:Y:S02]  /*3ee0*/  STS [R46+0x30], R45 ;  /* 0x0000302d2e007388 */ /* 0x0203e40000000800 */
.L_x_45:
[----:B------:R-:W-:Y:S05]  /*3ef0*/  BSYNC.RECONVERGENT B0 ;  /* 0x0000000000007941 */ /* 0x000fea0003800200 */
.L_x_44:
[----:B------:R-:W-:Y:S01]  /*3f00*/  ISETP.NE.AND P4, PT, R108, RZ, PT ;  /* 0x000000ff6c00720c */ /* 0x000fe20003f85270 */
[----:B------:R-:W-:-:S12]  /*3f10*/  BSSY.RECONVERGENT B0, `(.L_x_48) ;  /* 0x0000014000007945 */ /* 0x000fd80003800200 */
[----:B------:R-:W-:Y:S05]  /*3f20*/  @P4 BRA `(.L_x_49) ;  /* 0x0000000000484947 */ /* 0x000fea0003800000 */
[----:B01234-:R-:W-:Y:S01]  /*3f30*/  IMAD R45, R0, 0x4, R8 ;  /* 0x00000004002d7824 */ /* 0x01ffe200078e0208 */
[----:B------:R-:W-:Y:S01]  /*3f40*/  LOP3.LUT R47, R97, 0xffff, RZ, 0xc0, !PT ;  /* 0x0000ffff612f7812 */ /* 0x000fe200078ec0ff */
[----:B------:R-:W-:Y:S03]  /*3f50*/  BSSY.RECONVERGENT B1, `(.L_x_50) ;  /* 0x000000e000017945 */ /* 0x000fe60003800200 */
[----:B------:R-:W-:Y:S02]  /*3f60*/  IADD3 R44, PT, PT, R45, R2, RZ ;  /* 0x000000022d2c7210 */ /* 0x000fe40007ffe0ff */
[----:B------:R-:W-:Y:S02]  /*3f70*/  ISETP.GT.U32.AND P4, PT, R47, 0x1c, PT ;  /* 0x0000001c2f00780c */ /* 0x000fe40003f84070 */
[----:B------:R-:W-:Y:S01]  /*3f80*/  LOP3.LUT P5, RZ, R2, R45, RZ, 0xfc, !PT ;  /* 0x0000002d02ff7212 */ /* 0x000fe200078afcff */
[----:B------:R-:W-:Y:S01]  /*3f90*/  IMAD.MOV.U32 R45, RZ, RZ, RZ ;  /* 0x000000ffff2d7224 */ /* 0x000fe200078e00ff */
        /* <DEDUP_REMOVED lines=9> */
.L_x_51:
[----:B------:R-:W-:Y:S05]  /*4030*/  BSYNC.RECONVERGENT B1 ;  /* 0x0000000000017941 */ /* 0x000fea0003800200 */
.L_x_50:
[----:B-----5:R1:W-:Y:S02]  /*4040*/  STS [R46+0x34], R45 ;  /* 0x0000342d2e007388 */ /* 0x0203e40000000800 */
.L_x_49:
[----:B------:R-:W-:Y:S05]  /*4050*/  BSYNC.RECONVERGENT B0 ;  /* 0x0000000000007941 */ /* 0x000fea0003800200 */
.L_x_48:
        /* <DEDUP_REMOVED lines=12> */
[----:B------:R-:W-:Y:S01]  /*4120*/  IADD3 R47, PT, PT, R7, R2, RZ ;  /* 0x00000002072f7210 */ /* 0x000fe20007ffe0ff */
[----:B------:R-:W-:-:S04]  /*4130*/  IMAD R48, R30, 0x3100, R41 ;  /* 0x000031001e307824 */ /* 0x000fc800078e0229 */
[----:B------:R-:W-:-:S04]  /*4140*/  IMAD R47, R47, 0x1c, R48 ;  /* 0x0000001c2f2f7824 */ /* 0x000fc800078e0230 */
[----:B0-----:R-:W-:-:S06]  /*4150*/  IMAD.WIDE R44, R47, 0x4, R44 ;  /* 0x000000042f2c7825 */ /* 0x001fcc00078e022c */
[----:B------:R0:W5:Y:S02]  /*4160*/  LDG.E.CONSTANT R45, desc[UR6][R44.64] ;  /* 0x000000062c2d7981 */ /* 0x000164000c1e9900 */
.L_x_55:
[----:B------:R-:W-:Y:S05]  /*4170*/  BSYNC.RECONVERGENT B1 ;  /* 0x0000000000017941 */ /* 0x000fea0003800200 */
.L_x_54:
[----:B-----5:R1:W-:Y:S02]  /*4180*/  STS [R46+0x38], R45 ;  /* 0x0000382d2e007388 */ /* 0x0203e40000000800 */
.L_x_53:
[----:B------:R-:W-:Y:S05]  /*4190*/  BSYNC.RECONVERGENT B0 ;  /* 0x0000000000007941 */ /* 0x000fea0003800200 */
.L_x_52:
[----:B------:R-:W-:Y:S01]  /*41a0*/  ISETP.NE.AND P4, PT, R105, RZ, PT ;  /* 0x000000ff6900720c */ /* 0x000fe20003f85270 */
[----:B------:R-:W-:-:S12]  /*41b0*/  BSSY.RECONVERGENT B0, `(.L_x_56) ;  /* 0x0000014000007945 */ /* 0x000fd80003800200 */
[----:B------:R-:W-:Y:S05]  /*41c0*/  @P4 BRA `(.L_x_57) ;  /* 0x0000000000484947 */ /* 0x000fea0003800000 */
[----:B01234-:R-:W-:Y:S01]  /*41d0*/  IMAD R45, R0, 0x4, R6 ;  /* 0x00000004002d7824 */ /* 0x01ffe200078e0206 */
[----:B------:R-:W-:Y:S01]  /*41e0*/  LOP3.LUT R47, R96, 0xffff, RZ, 0xc0, !PT ;  /* 0x0000ffff602f7812 */ /* 0x000fe200078ec0ff */
[----:B------:R-:W-:Y:S02]  /*41f0*/  BSSY.RECONVERGENT B1, `(.L_x_58) ;  /* 0x000000e000017945 */ /* 0x000fe40003800200 */
[----:B------:R-:W-:Y:S01]  /*4200*/  IMAD.IADD R44, R45, 0x1, R2 ;  /* 0x000000012d2c7824 */ /* 0x000fe200078e0202 */
[----:B------:R-:W-:Y:S02]  /*4210*/  ISETP.GT.U32.AND P4, PT, R47, 0x1c, PT ;  /* 0x0000001c2f00780c */ /* 0x000fe40003f84070 */
[----:B------:R-:W-:Y:S02]  /*4220*/  LOP3.LUT P5, RZ, R2, R45, RZ, 0xfc, !PT ;  /* 0x0000002d02ff7212 */ /* 0x000fe400078afcff */
[----:B------:R-:W-:Y:S02]  /*4230*/  ISETP.GT.U32.OR P4, PT, R44, 0x1c, P4 ;  /* 0x0000001c2c00780c */ /* 0x000fe40002784470 */
[----:B------:R-:W-:-:S02]  /*4240*/  MOV R45, RZ ;  /* 0x000000ff002d7202 */ /* 0x000fc40000000f00 */
        /* <DEDUP_REMOVED lines=8> */
.L_x_59:
[----:B------:R-:W-:Y:S05]  /*42d0*/  BSYNC.RECONVERGENT B1 ;  /* 0x0000000000017941 */ /* 0x000fea0003800200 */
.L_x_58:
[----:B-----5:R1:W-:Y:S02]  /*42e0*/  STS [R46+0x3c], R45 ;  /* 0x00003c2d2e007388 */ /* 0x0203e40000000800 */
.L_x_57:
[----:B------:R-:W-:Y:S05]  /*42f0*/  BSYNC.RECONVERGENT B0 ;  /* 0x0000000000007941 */ /* 0x000fea0003800200 */
.L_x_56:
[----:B------:R-:W-:Y:S04]  /*4300*/  BSSY.RECONVERGENT B0, `(.L_x_60) ;  /* 0x0000012000007945 */ /* 0x000fe80003800200 */
[----:B------:R-:W-:Y:S05]  /*4310*/  @P2 BRA `(.L_x_61) ;  /* 0x0000000000402947 */ /* 0x000fea0003800000 */
[----:B01234-:R-:W-:Y:S01]  /*4320*/  IMAD R45, R0, 0x4, R5 ;  /* 0x00000004002d7824 */ /* 0x01ffe200078e0205 */
[----:B------:R-:W-:Y:S04]  /*4330*/  BSSY.RECONVERGENT B1, `(.L_x_62) ;  /* 0x000000d000017945 */ /* 0x000fe80003800200 */
[----:B------:R-:W-:Y:S02]  /*4340*/  IADD3 R44, PT, PT, R45, R2, RZ ;  /* 0x000000022d2c7210 */ /* 0x000fe40007ffe0ff */
[----:B------:R-:W-:Y:S01]  /*4350*/  LOP3.LUT P4, RZ, R2, R45, RZ, 0xfc, !PT ;  /* 0x0000002d02ff7212 */ /* 0x000fe2000788fcff */
        /* <DEDUP_REMOVED lines=10> */
.L_x_63:
[----:B------:R-:W-:Y:S05]  /*4400*/  BSYNC.RECONVERGENT B1 ;  /* 0x0000000000017941 */ /* 0x000fea0003800200 */
.L_x_62:
[----:B-----5:R1:W-:Y:S02]  /*4410*/  STS [R46+0x40], R45 ;  /* 0x0000402d2e007388 */ /* 0x0203e40000000800 */
.L_x_61:
[----:B------:R-:W-:Y:S05]  /*4420*/  BSYNC.RECONVERGENT B0 ;  /* 0x0000000000007941 */ /* 0x000fea0003800200 */
.L_x_60:
[----:B------:R-:W-:Y:S04]  /*4430*/  BSSY.RECONVERGENT B0, `(.L_x_64) ;  /* 0x0000014000007945 */ /* 0x000fe80003800200 */
        /* <DEDUP_REMOVED lines=17> */
.L_x_67:
[----:B------:R-:W-:Y:S05]  /*4550*/  BSYNC.RECONVERGENT B1 ;  /* 0x0000000000017941 */ /* 0x000fea0003800200 */
.L_x_66:
[----:B-----5:R1:W-:Y:S02]  /*4560*/  STS [R46+0x44], R45 ;  /* 0x0000442d2e007388 */ /* 0x0203e40000000800 */
.L_x_65:
[----:B------:R-:W-:Y:S05]  /*4570*/  BSYNC.RECONVERGENT B0 ;  /* 0x0000000000007941 */ /* 0x000fea0003800200 */
.L_x_64:
[----:B01234-:R-:W0:Y:S01]  /*4580*/  LDC.64 R44, c[0x0][0x388] ;  /* 0x0000e200ff2c7b82 */ /* 0x01fe220000000a00 */
[----:B------:R-:W-:-:S04]  /*4590*/  IMAD R69, R30, 0x90, RZ ;  /* 0x000000901e457824 */ /* 0x000fc800078e02ff */
[--C-:B------:R-:W-:Y:S01]  /*45a0*/  IMAD R46, R2, 0x3, R69.reuse ;  /* 0x00000003022e7824 */ /* 0x100fe200078e0245 */
[-C--:B------:R-:W-:Y:S01]  /*45b0*/  IADD3 R51, PT, PT, R31, R69.reuse, RZ ;  /* 0x000000451f337210 */ /* 0x080fe20007ffe0ff */
[--C-:B------:R-:W-:Y:S02]  /*45c0*/  IMAD.IADD R47, R34, 0x1, R69.reuse ;  /* 0x00000001222f7824 */ /* 0x100fe400078e0245 */
[--C-:B------:R-:W-:Y:S01]  /*45d0*/  IMAD.IADD R49, R33, 0x1, R69.reuse ;  /* 0x0000000121317824 */ /* 0x100fe200078e0245 */
[----:B------:R-:W-:Y:S01]  /*45e0*/  IADD3 R57, PT, PT, R37, R46, R94 ;  /* 0x0000002e25397210 */ /* 0x000fe20007ffe05e */
[--C-:B------:R-:W-:Y:S02]  /*45f0*/  IMAD.IADD R53, R32, 0x1, R69.reuse ;  /* 0x0000000120357824 */ /* 0x100fe400078e0245 */
[----:B------:R-:W-:Y:S01]  /*4600*/  @!P1 IMAD.IADD R55, R36, 0x1, R69 ;  /* 0x0000000124379824 */ /* 0x000fe200078e0245 */
[----:B------:R-:W-:Y:S01]  /*4610*/  @!P0 IADD3 R69, PT, PT, R35, R69, RZ ;  /* 0x0000004523458210 */ /* 0x000fe20007ffe0ff */
[----:B------:R-:W-:-:S02]  /*4620*/  IMAD R47, R2, 0x3, R47 ;  /* 0x00000003022f7824 */ /* 0x000fc400078e022f */
[C---:B------:R-:W-:Y:S02]  /*4630*/  IMAD R49, R2.reuse, 0x3, R49 ;  /* 0x0000000302317824 */ /* 0x040fe400078e0231 */
[C---:B------:R-:W-:Y:S02]  /*4640*/  IMAD R51, R2.reuse, 0x3, R51 ;  /* 0x0000000302337824 */ /* 0x040fe400078e0233 */
[C---:B------:R-:W-:Y:S02]  /*4650*/  IMAD R65, R2.reuse, 0x3, R53 ;  /* 0x0000000302417824 */ /* 0x040fe400078e0235 */
[C---:B------:R-:W-:Y:S02]  /*4660*/  @!P1 IMAD R67, R2.reuse, 0x3, R55 ;  /* 0x0000000302439824 */ /* 0x040fe400078e0237 */
[----:B------:R-:W-:Y:S02]  /*4670*/  @!P0 IMAD R69, R2, 0x3, R69 ;  /* 0x0000000302458824 */ /* 0x000fe400078e0245 */
[----:B0-----:R-:W-:-:S04]  /*4680*/  IMAD.WIDE.U32 R54, R47, 0x4, R44 ;  /* 0x000000042f367825 */ /* 0x001fc800078e002c */
[--C-:B------:R-:W-:Y:S02]  /*4690*/  IMAD.WIDE.U32 R52, R49, 0x4, R44.reuse ;  /* 0x0000000431347825 */ /* 0x100fe400078e002c */
[----:B------:R-:W2:Y:S02]  /*46a0*/  LDG.E.CONSTANT R54, desc[UR6][R54.64] ;  /* 0x0000000636367981 */ /* 0x000ea4000c1e9900 */
[--C-:B------:R-:W-:Y:S02]  /*46b0*/  IMAD.WIDE.U32 R56, R57, 0x4, R44.reuse ;  /* 0x0000000439387825 */ /* 0x100fe400078e002c */
[----:B------:R-:W3:Y:S02]  /*46c0*/  LDG.E.CONSTANT R52, desc[UR6][R52.64] ;  /* 0x0000000634347981 */ /* 0x000ee4000c1e9900 */
[--C-:B------:R-:W-:Y:S02]  /*46d0*/  IMAD.WIDE.U32 R50, R51, 0x4, R44.reuse ;  /* 0x0000000433327825 */ /* 0x100fe400078e002c */
[----:B------:R-:W4:Y:S02]  /*46e0*/  LDG.E.CONSTANT R56, desc[UR6][R56.64] ;  /* 0x0000000638387981 */ /* 0x000f24000c1e9900 */
[----:B------:R-:W-:-:S02]  /*46f0*/  IMAD.WIDE.U32 R48, R65, 0x4, R44 ;  /* 0x0000000441307825 */ /* 0x000fc400078e002c */
[----:B------:R-:W5:Y:S02]  /*4700*/  LDG.E.CONSTANT R50, desc[UR6][R50.64] ;  /* 0x0000000632327981 */ /* 0x000f64000c1e9900 */
[--C-:B------:R-:W-:Y:S02]  /*4710*/  @!P1 IMAD.WIDE.U32 R46, R67, 0x4, R44.reuse ;  /* 0x00000004432e9825 */ /* 0x100fe400078e002c */
[----:B------:R-:W5:Y:S02]  /*4720*/  LDG.E.CONSTANT R48, desc[UR6][R48.64] ;  /* 0x0000000630307981 */ /* 0x000f64000c1e9900 */
[----:B------:R-:W-:Y:S02]  /*4730*/  @!P0 IMAD.WIDE.U32 R44, R69, 0x4, R44 ;  /* 0x00000004452c8825 */ /* 0x000fe400078e002c */
[----:B------:R-:W5:Y:S04]  /*4740*/  @!P1 LDG.E.CONSTANT R46, desc[UR6][R46.64] ;  /* 0x000000062e2e9981 */ /* 0x000f68000c1e9900 */
[----:B------:R-:W5:Y:S01]  /*4750*/  @!P0 LDG.E.CONSTANT R44, desc[UR6][R44.64] ;  /* 0x000000062c2c8981 */ /* 0x000f62000c1e9900 */
[----:B------:R-:W-:-:S02]  /*4760*/  IMAD R65, R62, 0x60, RZ ;  /* 0x000000603e417824 */ /* 0x000fc400078e02ff */
[----:B------:R-:W-:Y:S02]  /*4770*/  VIADD R62, R63, 0x1e00 ;  /* 0x00001e003f3e7836 */ /* 0x000fe40000000000 */
[----:B------:R-:W-:-:S03]  /*4780*/  IMAD R65, R60, 0x7, R65 ;  /* 0x000000073c417824 */ /* 0x000fc600078e0241 */
[----:B------:R-:W-:-:S05]  /*4790*/  LEA R62, R61, R62, 0x18 ;  /* 0x0000003e3d3e7211 */ /* 0x000fca00078ec0ff */
[----:B------:R-:W-:Y:S02]  /*47a0*/  IMAD R65, R65, 0x4, R62 ;  /* 0x0000000441417824 */ /* 0x000fe400078e023e */
[----:B------:R-:W-:Y:S02]  /*47b0*/  IMAD R59, R59, 0xf, R60 ;  /* 0x0000000f3b3b7824 */ /* 0x000fe400078e023c */
[----:B------:R-:W-:-:S03]  /*47c0*/  IMAD R58, R58, 0xc0, R62 ;  /* 0x000000c03a3a7824 */ /* 0x000fc600078e023e */
[----:B------:R-:W-:Y:S01]  /*47d0*/  LEA R106, R59, R106, 0x3 ;  /* 0x0000006a3b6a7211 */ /* 0x000fe200078e18ff */
[----:B------:R-:W-:Y:S01]  /*47e0*/  VIADD R107, R58, 0x600 ;  /* 0x000006003a6b7836 */ /* 0x000fe20000000000 */
[----:B------:R-:W-:Y:S01]  /*47f0*/  UMOV UR4, 0x1e0 ;  /* 0x000001e000047882 */ /* 0x000fe20000000000 */
[----:B--2---:R0:W-:Y:S04]  /*4800*/  STS [R65+0x4], R54 ;  /* 0x0000043641007388 */ /* 0x0041e80000000800 */
[----:B---3--:R0:W-:Y:S04]  /*4810*/  STS [R65+0x8], R52 ;  /* 0x0000083441007388 */ /* 0x0081e80000000800 */
[----:B----4-:R0:W-:Y:S04]  /*4820*/  STS [R65], R56 ;  /* 0x0000003841007388 */ /* 0x0101e80000000800 */
[----:B-----5:R0:W-:Y:S04]  /*4830*/  STS [R65+0xc], R50 ;  /* 0x00000c3241007388 */ /* 0x0201e80000000800 */
[----:B------:R0:W-:Y:S04]  /*4840*/  STS [R65+0x10], R48 ;  /* 0x0000103041007388 */ /* 0x0001e80000000800 */
[----:B------:R0:W-:Y:S04]  /*4850*/  @!P1 STS [R65+0x14], R46 ;  /* 0x0000142e41009388 */ /* 0x0001e80000000800 */
[----:B------:R0:W-:Y:S01]  /*4860*/  @!P0 STS [R65+0x18], R44 ;  /* 0x0000182c41008388 */ /* 0x0001e20000000800 */
[----:B------:R-:W-:Y:S06]  /*4870*/  BAR.SYNC.DEFER_BLOCKING 0x0 ;  /* 0x0000000000007b1d */ /* 0x000fec0000010000 */
.L_x_68:
[----:B0-----:R-:W-:Y:S04]  /*4880*/  LDS.64 R44, [R106+UR4+-0x1e0] ;  /* 0xfffe20046a2c7984 */ /* 0x001fe80008000a00 */
[----:B------:R-:W0:Y:S04]  /*4890*/  LDS.64 R46, [R107+-0x600] ;  /* 0xfffa00006b2e7984 */ /* 0x000e280000000a00 */
[----:B------:R-:W1:Y:S04]  /*48a0*/  LDS.64 R48, [R107+-0x480] ;  /* 0xfffb80006b307984 */ /* 0x000e680000000a00 */
[----:B------:R-:W2:Y:S04]  /*48b0*/  LDS.64 R50, [R107+-0x300] ;  /* 0xfffd00006b327984 */ /* 0x000ea80000000a00 */
[----:B------:R-:W3:Y:S04]  /*48c0*/  LDS.64 R52, [R107+-0x180] ;  /* 0xfffe80006b347984 */ /* 0x000ee80000000a00 */
[----:B------:R-:W4:Y:S04]  /*48d0*/  LDS.64 R54, [R107] ;  /* 0x000000006b367984 */ /* 0x000f280000000a00 */
[----:B------:R-:W5:Y:S04]  /*48e0*/  LDS.64 R56, [R107+0x180] ;  /* 0x000180006b387984 */ /* 0x000f680000000a00 */
[----:B------:R-:W5:Y:S04]  /*48f0*/  LDS.64 R58, [R107+0x300] ;  /* 0x000300006b3a7984 */ /* 0x000f680000000a00 */
[----:B------:R-:W5:Y:S04]  /*4900*/  LDS.64 R60, [R107+0x480] ;  /* 0x000480006b3c7984 */ /* 0x000f680000000a00 */
[----:B------:R-:W5:Y:S04]  /*4910*/  LDS.64 R62, [R106+UR4+-0x1d8] ;  /* 0xfffe28046a3e7984 */ /* 0x000f680008000a00 */
[----:B------:R-:W5:Y:S01]  /*4920*/  LDS.64 R64, [R107+-0x5f8] ;  /* 0xfffa08006b407984 */ /* 0x000f620000000a00 */
[----:B0-----:R-:W-:Y:S01]  /*4930*/  FFMA R124, R44, R46, R124 ;  /* 0x0000002e2c7c7223 */ /* 0x001fe2000000007c */
[----:B------:R-:W-:-:S02]  /*4940*/  FFMA R117, R46, R45, R117 ;  /* 0x0000002d2e757223 */ /* 0x000fc40000000075 */
[----:B------:R-:W0:Y:S01]  /*4950*/  LDS.64 R66, [R107+-0x478] ;  /* 0xfffb88006b427984 */ /* 0x000e220000000a00 */
[----:B-1----:R-:W-:Y:S01]  /*4960*/  FFMA R119, R44, R48, R119 ;  /* 0x000000302c777223 */ /* 0x002fe20000000077 */
[-C--:B------:R-:W-:Y:S02]  /*4970*/  FFMA R118, R48, R45.reuse, R118 ;  /* 0x0000002d30767223 */ /* 0x080fe40000000076 */
[----:B------:R-:W1:Y:S01]  /*4980*/  LDS.64 R74, [R107+0x188] ;  /* 0x000188006b4a7984 */ /* 0x000e620000000a00 */
[----:B--2---:R-:W-:Y:S01]  /*4990*/  FFMA R120, R44, R50, R120 ;  /* 0x000000322c787223 */ /* 0x004fe20000000078 */
[----:B------:R-:W-:Y:S01]  /*49a0*/  FFMA R50, R50, R45, R68 ;  /* 0x0000002d32327223 */ /* 0x000fe20000000044 */
[C---:B------:R-:W-:Y:S01]  /*49b0*/  FFMA R119, R45.reuse, R49, R119 ;  /* 0x000000312d777223 */ /* 0x040fe20000000077 */
[----:B------:R-:W2:Y:S01]  /*49c0*/  LDS.64 R68, [R107+-0x2f8] ;  /* 0xfffd08006b447984 */ /* 0x000ea20000000a00 */
[----:B---3--:R-:W-:Y:S01]  /*49d0*/  FFMA R46, R44, R52, R70 ;  /* 0x000000342c2e7223 */ /* 0x008fe20000000046 */
[----:B------:R-:W-:Y:S01]  /*49e0*/  FFMA R121, R52, R45, R121 ;  /* 0x0000002d34797223 */ /* 0x000fe20000000079 */
[C---:B------:R-:W-:Y:S01]  /*49f0*/  FFMA R52, R45.reuse, R47, R124 ;  /* 0x0000002f2d347223 */ /* 0x040fe2000000007c */
[----:B------:R-:W3:Y:S01]  /*4a00*/  LDS.64 R70, [R107+-0x178] ;  /* 0xfffe88006b467984 */ /* 0x000ee20000000a00 */
[----:B----4-:R-:W-:Y:S01]  /*4a10*/  FFMA R48, R44, R54, R72 ;  /* 0x000000362c307223 */ /* 0x010fe20000000048 */
[----:B------:R-:W-:Y:S01]  /*4a20*/  FFMA R54, R54, R45, R73 ;  /* 0x0000002d36367223 */ /* 0x000fe20000000049 */
[C---:B------:R-:W-:Y:S01]  /*4a30*/  FFMA R46, R45.reuse, R53, R46 ;  /* 0x000000352d2e7223 */ /* 0x040fe2000000002e */
[----:B------:R-:W4:Y:S01]  /*4a40*/  LDS.64 R72, [R107+0x8] ;  /* 0x000008006b487984 */ /* 0x000f220000000a00 */
[----:B-----5:R-:W-:Y:S01]  /*4a50*/  FFMA R116, R44, R56, R116 ;  /* 0x000000382c747223 */ /* 0x020fe20000000074 */
[----:B------:R-:W-:Y:S01]  /*4a60*/  FFMA R56, R56, R45, R76 ;  /* 0x0000002d38387223 */ /* 0x000fe2000000004c */
[C---:B------:R-:W-:Y:S01]  /*4a70*/  FFMA R120, R45.reuse, R51, R120 ;  /* 0x000000332d787223 */ /* 0x040fe20000000078 */
[----:B------:R-:W5:Y:S01]  /*4a80*/  LDS.64 R76, [R107+0x308] ;  /* 0x000308006b4c7984 */ /* 0x000f620000000a00 */
[----:B------:R-:W-:Y:S01]  /*4a90*/  FFMA R123, R44, R58, R123 ;  /* 0x0000003a2c7b7223 */ /* 0x000fe2000000007b */
[----:B------:R-:W-:Y:S01]  /*4aa0*/  FFMA R122, R58, R45, R122 ;  /* 0x0000002d3a7a7223 */ /* 0x000fe2000000007a */
[C---:B------:R-:W-:Y:S01]  /*4ab0*/  FFMA R48, R45.reuse, R55, R48 ;  /* 0x000000372d307223 */ /* 0x040fe20000000030 */
[C---:B------:R-:W-:Y:S01]  /*4ac0*/  FFMA R116, R45.reuse, R57, R116 ;  /* 0x000000392d747223 */ /* 0x040fe20000000074 */
[----:B------:R-:W-:Y:S01]  /*4ad0*/  FFMA R44, R44, R60, R78 ;  /* 0x0000003c2c2c7223 */ /* 0x000fe2000000004e */
[----:B------:R-:W-:Y:S01]  /*4ae0*/  FFMA R125, R60, R45, R80 ;  /* 0x0000002d3c7d7223 */ /* 0x000fe20000000050 */
[----:B------:R-:W5:Y:S01]  /*4af0*/  LDS.64 R78, [R107+0x488] ;  /* 0x000488006b4e7984 */ /* 0x000f620000000a00 */
[C---:B------:R-:W-:Y:S01]  /*4b00*/  FFMA R58, R45.reuse, R59, R123 ;  /* 0x0000003b2d3a7223 */ /* 0x040fe2000000007b */
        /* <DEDUP_REMOVED lines=8> */
[----:B------:R-:W5:Y:S01]  /*4b90*/  LDS.64 R80, [R106+UR4] ;  /* 0x000000046a507984 */ /* 0x000f620008000a00 */
[----:B------:R-:W-:Y:S01]  /*4ba0*/  FFMA R122, R62, R64, R52 ;  /* 0x000000403e7a7223 */ /* 0x000fe20000000034 */
[-C--:B------:R-:W-:Y:S01]  /*4bb0*/  FFMA R117, R64, R63.reuse, R117 ;  /* 0x0000003f40757223 */ /* 0x080fe20000000075 */
[----:B0-----:R-:W-:Y:S01]  /*4bc0*/  FFMA R119, R62, R66, R119 ;  /* 0x000000423e777223 */ /* 0x001fe20000000077 */
[----:B------:R-:W-:Y:S01]  /*4bd0*/  FFMA R118, R66, R63, R118 ;  /* 0x0000003f42767223 */ /* 0x000fe20000000076 */
[C---:B------:R-:W-:Y:S01]  /*4be0*/  FFMA R125, R62.reuse, R61, R125 ;  /* 0x0000003d3e7d7223 */ /* 0x040fe2000000007d */
[----:B-1----:R-:W-:Y:S01]  /*4bf0*/  FFMA R116, R62, R74, R116 ;  /* 0x0000004a3e747223 */ /* 0x002fe20000000074 */
[----:B------:R-:W0:Y:S01]  /*4c00*/  LDS.64 R56, [R107+-0x5f0] ;  /* 0xfffa10006b387984 */ /* 0x000e220000000a00 */
[----:B------:R-:W-:Y:S01]  /*4c10*/  FFMA R74, R74, R63, R49 ;  /* 0x0000003f4a4a7223 */ /* 0x000fe20000000031 */
[----:B--2---:R-:W-:-:S02]  /*4c20*/  FFMA R120, R62, R68, R120 ;  /* 0x000000443e787223 */ /* 0x004fc40000000078 */
[----:B------:R-:W1:Y:S01]  /*4c30*/  LDS.64 R44, [R106+UR4+0x8] ;  /* 0x000008046a2c7984 */ /* 0x000e620008000a00 */
[-C--:B------:R-:W-:Y:S01]  /*4c40*/  FFMA R68, R68, R63.reuse, R50 ;  /* 0x0000003f44447223 */ /* 0x080fe20000000032 */
[----:B------:R-:W-:Y:S01]  /*4c50*/  UIADD3 UR4, UPT, UPT, UR4, 0x3c0, URZ ;  /* 0x000003c004047890 */ /* 0x000fe2000fffe0ff */
[----:B---3--:R-:W-:Y:S01]  /*4c60*/  FFMA R64, R62, R70, R46 ;  /* 0x000000463e407223 */ /* 0x008fe2000000002e */
[-C--:B------:R-:W-:Y:S01]  /*4c70*/  FFMA R121, R70, R63.reuse, R121 ;  /* 0x0000003f46797223 */ /* 0x080fe20000000079 */
[----:B------:R-:W2:Y:S01]  /*4c80*/  LDS.64 R54, [R107+-0x470] ;  /* 0xfffb90006b367984 */ /* 0x000ea20000000a00 */
[----:B------:R-:W-:Y:S01]  /*4c90*/  UISETP.NE.AND UP0, UPT, UR4, 0x1fe0, UPT ;  /* 0x00001fe00400788c */ /* 0x000fe2000bf05270 */
[----:B----4-:R-:W-:Y:S01]  /*4ca0*/  FFMA R66, R62, R72, R48 ;  /* 0x000000483e427223 */ /* 0x010fe20000000030 */
[-C--:B------:R-:W-:Y:S01]  /*4cb0*/  FFMA R72, R72, R63.reuse, R47 ;  /* 0x0000003f48487223 */ /* 0x080fe2000000002f */
[----:B------:R-:W3:Y:S01]  /*4cc0*/  LDS.64 R52, [R107+-0x2f0] ;  /* 0xfffd10006b347984 */ /* 0x000ee20000000a00 */
[----:B-----5:R-:W-:Y:S01]  /*4cd0*/  FFMA R70, R62, R76, R58 ;  /* 0x0000004c3e467223 */ /* 0x020fe2000000003a */
[----:B------:R-:W-:-:S02]  /*4ce0*/  FFMA R76, R76, R63, R59 ;  /* 0x0000003f4c4c7223 */ /* 0x000fc4000000003b */
[----:B------:R-:W4:Y:S04]  /*4cf0*/  LDS.64 R50, [R107+-0x170] ;  /* 0xfffe90006b327984 */ /* 0x000f280000000a00 */
[----:B------:R-:W5:Y:S01]  /*4d00*/  LDS.64 R48, [R107+0x10] ;  /* 0x000010006b307984 */ /* 0x000f620000000a00 */
[----:B------:R-:W-:Y:S01]  /*4d10*/  FFMA R123, R62, R78, R60 ;  /* 0x0000004e3e7b7223 */ /* 0x000fe2000000003c */
[----:B------:R-:W-:Y:S02]  /*4d20*/  FFMA R125, R78, R63, R125 ;  /* 0x0000003f4e7d7223 */ /* 0x000fe4000000007d */
[----:B------:R-:W5:Y:S04]  /*4d30*/  LDS.64 R46, [R107+0x190] ;  /* 0x000190006b2e7984 */ /* 0x000f680000000a00 */
[----:B------:R-:W5:Y:S01]  /*4d40*/  LDS.64 R58, [R107+0x310] ;  /* 0x000310006b3a7984 */ /* 0x000f620000000a00 */
[----:B------:R-:W-:-:S03]  /*4d50*/  FFMA R122, R80, R65, R122 ;  /* 0x00000041507a7223 */ /* 0x000fc6000000007a */
[----:B------:R-:W5:Y:S01]  /*4d60*/  LDS.64 R60, [R107+0x490] ;  /* 0x000490006b3c7984 */ /* 0x000f620000000a00 */
[C---:B------:R-:W-:Y:S01]  /*4d70*/  FFMA R119, R80.reuse, R67, R119 ;  /* 0x0000004350777223 */ /* 0x040fe20000000077 */
[C---:B------:R-:W-:Y:S01]  /*4d80*/  FFMA R120, R80.reuse, R69, R120 ;  /* 0x0000004550787223 */ /* 0x040fe20000000078 */
[C---:B------:R-:W-:Y:S01]  /*4d90*/  FFMA R64, R80.reuse, R71, R64 ;  /* 0x0000004750407223 */ /* 0x040fe20000000040 */
        /* <DEDUP_REMOVED lines=12> */
[-C--:B0-----:R-:W-:Y:S01]  /*4e60*/  FFMA R122, R56, R81.reuse, R122 ;  /* 0x00000051387a7223 */ /* 0x081fe2000000007a */
[----:B-1----:R-:W-:Y:S01]  /*4e70*/  FFMA R68, R44, R56, R117 ;  /* 0x000000382c447223 */ /* 0x002fe20000000075 */
[-C--:B--2---:R-:W-:Y:S01]  /*4e80*/  FFMA R56, R54, R81.reuse, R119 ;  /* 0x0000005136387223 */ /* 0x084fe20000000077 */
[----:B------:R-:W-:Y:S01]  /*4e90*/  FFMA R54, R44, R54, R67 ;  /* 0x000000362c367223 */ /* 0x000fe20000000043 */
[----:B---3--:R-:W-:Y:S01]  /*4ea0*/  FFMA R120, R52, R81, R120 ;  /* 0x0000005134787223 */ /* 0x008fe20000000078 */
[C---:B------:R-:W-:Y:S01]  /*4eb0*/  FFMA R52, R44.reuse, R52, R69 ;  /* 0x000000342c347223 */ /* 0x040fe20000000045 */
[-C--:B------:R-:W-:Y:S01]  /*4ec0*/  FFMA R124, R44, R57.reuse, R122 ;  /* 0x000000392c7c7223 */ /* 0x080fe2000000007a */
[C---:B------:R-:W-:Y:S01]  /*4ed0*/  FFMA R117, R45.reuse, R57, R68 ;  /* 0x000000392d757223 */ /* 0x040fe20000000044 */
[----:B----4-:R-:W-:Y:S01]  /*4ee0*/  FFMA R64, R50, R81, R64 ;  /* 0x0000005132407223 */ /* 0x010fe20000000040 */
[C---:B------:R-:W-:Y:S01]  /*4ef0*/  FFMA R50, R44.reuse, R50, R121 ;  /* 0x000000322c327223 */ /* 0x040fe20000000079 */
[-C--:B------:R-:W-:Y:S01]  /*4f00*/  FFMA R119, R44, R55.reuse, R56 ;  /* 0x000000372c777223 */ /* 0x080fe20000000038 */
[C---:B------:R-:W-:Y:S01]  /*4f10*/  FFMA R118, R45.reuse, R55, R54 ;  /* 0x000000372d767223 */ /* 0x040fe20000000036 */
[----:B-----5:R-:W-:Y:S01]  /*4f20*/  FFMA R66, R48, R81, R66 ;  /* 0x0000005130427223 */ /* 0x020fe20000000042 */
[C---:B------:R-:W-:Y:S01]  /*4f30*/  FFMA R48, R44.reuse, R48, R73 ;  /* 0x000000302c307223 */ /* 0x040fe20000000049 */
[-C--:B------:R-:W-:Y:S01]  /*4f40*/  FFMA R120, R44, R53.reuse, R120 ;  /* 0x000000352c787223 */ /* 0x080fe20000000078 */
[C---:B------:R-:W-:Y:S01]  /*4f50*/  FFMA R68, R45.reuse, R53, R52 ;  /* 0x000000352d447223 */ /* 0x040fe20000000034 */
[----:B------:R-:W-:Y:S01]  /*4f60*/  FFMA R116, R46, R81, R116 ;  /* 0x000000512e747223 */ /* 0x000fe20000000074 */
        /* <DEDUP_REMOVED lines=9> */
[CC--:B------:R-:W-:Y:S01]  /*5000*/  FFMA R116, R44.reuse, R47.reuse, R116 ;  /* 0x0000002f2c747223 */ /* 0x0c0fe20000000074 */
[C---:B------:R-:W-:Y:S01]  /*5010*/  FFMA R76, R45.reuse, R47, R46 ;  /* 0x0000002f2d4c7223 */ /* 0x040fe2000000002e */
[C---:B------:R-:W-:Y:S01]  /*5020*/  FFMA R78, R44.reuse, R61, R80 ;  /* 0x0000003d2c4e7223 */ /* 0x040fe20000000050 */
[-C--:B------:R-:W-:Y:S01]  /*5030*/  FFMA R123, R44, R59.reuse, R62 ;  /* 0x0000003b2c7b7223 */ /* 0x080fe2000000003e */
[C---:B------:R-:W-:Y:S01]  /*5040*/  FFMA R122, R45.reuse, R59, R58 ;  /* 0x0000003b2d7a7223 */ /* 0x040fe2000000003a */
[----:B------:R-:W-:Y:S01]  /*5050*/  FFMA R80, R45, R61, R60 ;  /* 0x0000003d2d507223 */ /* 0x000fe2000000003c */
[----:B------:R-:W-:Y:S01]  /*5060*/  VIADD R107, R107, 0x18 ;  /* 0x000000186b6b7836 */ /* 0x000fe20000000000 */
[----:B------:R-:W-:Y:S06]  /*5070*/  BRA.U UP0, `(.L_x_68) ;  /* 0xfffffff900007547 */ /* 0x000fec000b83ffff */
[----:B------:R-:W-:-:S04]  /*5080*/  IADD3 R2, PT, PT, R2, 0x1, RZ ;  /* 0x0000000102027810 */ /* 0x000fc80007ffe0ff */
[----:B------:R-:W-:-:S13]  /*5090*/  ISETP.NE.AND P4, PT, R2, 0x3, PT ;  /* 0x000000030200780c */ /* 0x000fda0003f85270 */
[----:B------:R-:W-:Y:S05]  /*50a0*/  @P4 BRA `(.L_x_69) ;  /* 0xffffffdc00cc4947 */ /* 0x000fea000383ffff */
[----:B------:R-:W-:-:S05]  /*50b0*/  VIADD R30, R30, 0x1 ;  /* 0x000000011e1e7836 */ /* 0x000fca0000000000 */
[----:B------:R-:W-:-:S13]  /*50c0*/  ISETP.NE.AND P4, PT, R30, 0x6, PT ;  /* 0x000000061e00780c */ /* 0x000fda0003f85270 */
[----:B------:R-:W-:Y:S05]  /*50d0*/  @P4 BRA `(.L_x_70) ;  /* 0xffffffdc00bc4947 */ /* 0x000fea000383ffff */
[----:B------:R-:W0:Y:S01]  /*50e0*/  S2R R2, SR_TID.Z ;  /* 0x0000000000027919 */ /* 0x000e220000002300 */
[----:B------:R-:W0:Y:S01]  /*50f0*/  S2R R5, SR_CTAID.Z ;  /* 0x0000000000057919 */ /* 0x000e220000002700 */
[----:B------:R-:W1:Y:S01]  /*5100*/  S2R R6, SR_TID.Y ;  /* 0x0000000000067919 */ /* 0x000e620000002200 */
[----:B------:R-:W2:Y:S01]  /*5110*/  S2R R4, SR_TID.X ;  /* 0x0000000000047919 */ /* 0x000ea20000002100 */
[----:B0-----:R-:W-:Y:S02]  /*5120*/  IMAD R5, R5, 0x10, R2 ;  /* 0x0000001005057824 */ /* 0x001fe400078e0202 */
[----:B------:R-:W0:Y:S02]  /*5130*/  LDC.64 R2, c[0x0][0x390] ;  /* 0x0000e400ff027b82 */ /* 0x000e240000000a00 */
[----:B------:R-:W-:-:S05]  /*5140*/  IMAD R5, R5, 0x7, R0 ;  /* 0x0000000705057824 */ /* 0x000fca00078e0200 */
[----:B-1----:R-:W-:-:S05]  /*5150*/  LEA R5, R5, R6, 0x2 ;  /* 0x0000000605057211 */ /* 0x002fca00078e10ff */
[----:B--2---:R-:W-:-:S04]  /*5160*/  IMAD R5, R5, 0xe, R4 ;  /* 0x0000000e05057824 */ /* 0x004fc800078e0204 */
[----:B------:R-:W-:-:S04]  /*5170*/  IMAD.SHL.U32 R5, R5, 0x2, RZ ;  /* 0x0000000205057824 */ /* 0x000fc800078e00ff */
[----:B0-----:R-:W-:-:S05]  /*5180*/  IMAD.WIDE.U32 R2, R5, 0x4, R2 ;  /* 0x0000000405027825 */ /* 0x001fca00078e0002 */
[----:B------:R-:W-:Y:S04]  /*5190*/  STG.E desc[UR6][R2.64], R124 ;  /* 0x0000007c02007986 */ /* 0x000fe8000c101906 */
        /* <DEDUP_REMOVED lines=14> */
[----:B------:R-:W-:Y:S01]  /*5280*/  STG.E desc[UR6][R2.64+0xab84], R80 ;  /* 0x00ab845002007986 */ /* 0x000fe2000c101906 */
[----:B------:R-:W-:Y:S05]  /*5290*/  EXIT ;  /* 0x000000000000794d */ /* 0x000fea0003800000 */
.L_x_71:
        /* <DEDUP_REMOVED lines=14> */
.L_x_74:


//--------------------- .nv.shared._Z6conv2dPfPKfS_ --------------------------
	.section	.nv.shared._Z6conv2dPfPKfS_,"aw",@nobits
	.sectionflags	@""
	.align	4
.nv.shared._Z6conv2dPfPKfS_:
	.zero		2944


//--------------------- .nv.shared.reserved.0     --------------------------
	.section	.nv.shared.reserved.0,"aw",@nobits
	.weak		__nv_reservedSMEM_offset_0_alias
	.size		__nv_reservedSMEM_offset_0_alias, 0, 64
	.other		__nv_reservedSMEM_offset_0_alias,@"STO_CUDA_RESERVED_SHARED STV_DEFAULT"
__nv_reservedSMEM_offset_0_alias:
	.zero		0
	.zero		64


//--------------------- .nv.shared.default_function_kernel0 --------------------------
	.section	.nv.shared.default_function_kernel0,"aw",@nobits
	.sectionflags	@""
	.align	4
.nv.shared.default_function_kernel0:
	.zero		11776


//--------------------- .nv.constant0._Z6conv2dPfPKfS_ --------------------------
	.section	.nv.constant0._Z6conv2dPfPKfS_,"a",@progbits
	.sectionflags	@""
	.align	4
.nv.constant0._Z6conv2dPfPKfS_:
	.zero		920


//--------------------- .nv.constant0._Z9transformPfS_ --------------------------
	.section	.nv.constant0._Z9transformPfS_,"a",@progbits
	.sectionflags	@""
	.align	4
.nv.constant0._Z9transformPfS_:
	.zero		912


//--------------------- .nv.constant0.default_function_kernel0 --------------------------
	.section	.nv.constant0.default_function_kernel0,"a",@progbits
	.sectionflags	@""
	.align	4
.nv.constant0.default_function_kernel0:
	.zero		920


//--------------------- SYMBOLS --------------------------

	.type		.nv.reservedSmem.offset0,@object
	.size		.nv.reservedSmem.offset0,0x4
	.type		.nv.reservedSmem.cap,@object
	.size		.nv.reservedSmem.cap,0x4
